//
// Generated by NVIDIA NVVM Compiler
//
// Compiler Build ID: CL-36424714
// Cuda compilation tools, release 13.0, V13.0.88
// Based on NVVM 20.0.0
//

.version 9.0
.target sm_100
.address_size 64

	// .globl	_Z29kernelComputePseudoInverse1xNPKiPKdPdi
// _ZZ29kernelComputePseudoInverse1xNPKiPKdPdiE14sum_of_squares has been demoted
// _ZZ32kernelComputePseudoInverseReg1xNPKiPKdS2_PdiE14sum_of_squares has been demoted

.visible .entry _Z29kernelComputePseudoInverse1xNPKiPKdPdi(
	.param .u64 .ptr .align 1 _Z29kernelComputePseudoInverse1xNPKiPKdPdi_param_0,
	.param .u64 .ptr .align 1 _Z29kernelComputePseudoInverse1xNPKiPKdPdi_param_1,
	.param .u64 .ptr .align 1 _Z29kernelComputePseudoInverse1xNPKiPKdPdi_param_2,
	.param .u32 _Z29kernelComputePseudoInverse1xNPKiPKdPdi_param_3
)
{
	.reg .pred 	%p<12>;
	.reg .b32 	%r<54>;
	.reg .b64 	%rd<24>;
	.reg .b64 	%fd<88>;
	// demoted variable
	.shared .align 8 .f64 _ZZ29kernelComputePseudoInverse1xNPKiPKdPdiE14sum_of_squares;
	ld.param.u64 	%rd10, [_Z29kernelComputePseudoInverse1xNPKiPKdPdi_param_0];
	ld.param.u64 	%rd8, [_Z29kernelComputePseudoInverse1xNPKiPKdPdi_param_1];
	ld.param.u64 	%rd9, [_Z29kernelComputePseudoInverse1xNPKiPKdPdi_param_2];
	ld.param.u32 	%r17, [_Z29kernelComputePseudoInverse1xNPKiPKdPdi_param_3];
	cvta.to.global.u64 	%rd1, %rd10;
	mov.u32 	%r1, %tid.x;
	setp.ne.s32 	%p1, %r1, 0;
	@%p1 bra 	$L__BB0_15;
	setp.lt.s32 	%p2, %r17, 1;
	mov.f64 	%fd87, 0d0000000000000000;
	@%p2 bra 	$L__BB0_14;
	and.b32  	%r2, %r17, 15;
	setp.lt.u32 	%p3, %r17, 16;
	mov.f64 	%fd87, 0d0000000000000000;
	mov.b32 	%r51, 0;
	@%p3 bra 	$L__BB0_5;
	and.b32  	%r51, %r17, 2147483632;
	neg.s32 	%r49, %r51;
	add.s64 	%rd22, %rd1, 32;
	mov.f64 	%fd87, 0d0000000000000000;
$L__BB0_4:
	.pragma "nounroll";
	ld.global.u32 	%r19, [%rd22+-32];
	cvt.rn.f64.s32 	%fd18, %r19;
	fma.rn.f64 	%fd19, %fd18, %fd18, %fd87;
	ld.global.u32 	%r20, [%rd22+-28];
	cvt.rn.f64.s32 	%fd20, %r20;
	fma.rn.f64 	%fd21, %fd20, %fd20, %fd19;
	ld.global.u32 	%r21, [%rd22+-24];
	cvt.rn.f64.s32 	%fd22, %r21;
	fma.rn.f64 	%fd23, %fd22, %fd22, %fd21;
	ld.global.u32 	%r22, [%rd22+-20];
	cvt.rn.f64.s32 	%fd24, %r22;
	fma.rn.f64 	%fd25, %fd24, %fd24, %fd23;
	ld.global.u32 	%r23, [%rd22+-16];
	cvt.rn.f64.s32 	%fd26, %r23;
	fma.rn.f64 	%fd27, %fd26, %fd26, %fd25;
	ld.global.u32 	%r24, [%rd22+-12];
	cvt.rn.f64.s32 	%fd28, %r24;
	fma.rn.f64 	%fd29, %fd28, %fd28, %fd27;
	ld.global.u32 	%r25, [%rd22+-8];
	cvt.rn.f64.s32 	%fd30, %r25;
	fma.rn.f64 	%fd31, %fd30, %fd30, %fd29;
	ld.global.u32 	%r26, [%rd22+-4];
	cvt.rn.f64.s32 	%fd32, %r26;
	fma.rn.f64 	%fd33, %fd32, %fd32, %fd31;
	ld.global.u32 	%r27, [%rd22];
	cvt.rn.f64.s32 	%fd34, %r27;
	fma.rn.f64 	%fd35, %fd34, %fd34, %fd33;
	ld.global.u32 	%r28, [%rd22+4];
	cvt.rn.f64.s32 	%fd36, %r28;
	fma.rn.f64 	%fd37, %fd36, %fd36, %fd35;
	ld.global.u32 	%r29, [%rd22+8];
	cvt.rn.f64.s32 	%fd38, %r29;
	fma.rn.f64 	%fd39, %fd38, %fd38, %fd37;
	ld.global.u32 	%r30, [%rd22+12];
	cvt.rn.f64.s32 	%fd40, %r30;
	fma.rn.f64 	%fd41, %fd40, %fd40, %fd39;
	ld.global.u32 	%r31, [%rd22+16];
	cvt.rn.f64.s32 	%fd42, %r31;
	fma.rn.f64 	%fd43, %fd42, %fd42, %fd41;
	ld.global.u32 	%r32, [%rd22+20];
	cvt.rn.f64.s32 	%fd44, %r32;
	fma.rn.f64 	%fd45, %fd44, %fd44, %fd43;
	ld.global.u32 	%r33, [%rd22+24];
	cvt.rn.f64.s32 	%fd46, %r33;
	fma.rn.f64 	%fd47, %fd46, %fd46, %fd45;
	ld.global.u32 	%r34, [%rd22+28];
	cvt.rn.f64.s32 	%fd48, %r34;
	fma.rn.f64 	%fd87, %fd48, %fd48, %fd47;
	add.s32 	%r49, %r49, 16;
	add.s64 	%rd22, %rd22, 64;
	setp.ne.s32 	%p4, %r49, 0;
	@%p4 bra 	$L__BB0_4;
$L__BB0_5:
	setp.eq.s32 	%p5, %r2, 0;
	@%p5 bra 	$L__BB0_14;
	and.b32  	%r8, %r17, 7;
	setp.lt.u32 	%p6, %r2, 8;
	@%p6 bra 	$L__BB0_8;
	mul.wide.u32 	%rd11, %r51, 4;
	add.s64 	%rd12, %rd1, %rd11;
	ld.global.u32 	%r35, [%rd12];
	cvt.rn.f64.s32 	%fd50, %r35;
	fma.rn.f64 	%fd51, %fd50, %fd50, %fd87;
	ld.global.u32 	%r36, [%rd12+4];
	cvt.rn.f64.s32 	%fd52, %r36;
	fma.rn.f64 	%fd53, %fd52, %fd52, %fd51;
	ld.global.u32 	%r37, [%rd12+8];
	cvt.rn.f64.s32 	%fd54, %r37;
	fma.rn.f64 	%fd55, %fd54, %fd54, %fd53;
	ld.global.u32 	%r38, [%rd12+12];
	cvt.rn.f64.s32 	%fd56, %r38;
	fma.rn.f64 	%fd57, %fd56, %fd56, %fd55;
	ld.global.u32 	%r39, [%rd12+16];
	cvt.rn.f64.s32 	%fd58, %r39;
	fma.rn.f64 	%fd59, %fd58, %fd58, %fd57;
	ld.global.u32 	%r40, [%rd12+20];
	cvt.rn.f64.s32 	%fd60, %r40;
	fma.rn.f64 	%fd61, %fd60, %fd60, %fd59;
	ld.global.u32 	%r41, [%rd12+24];
	cvt.rn.f64.s32 	%fd62, %r41;
	fma.rn.f64 	%fd63, %fd62, %fd62, %fd61;
	ld.global.u32 	%r42, [%rd12+28];
	cvt.rn.f64.s32 	%fd64, %r42;
	fma.rn.f64 	%fd87, %fd64, %fd64, %fd63;
	add.s32 	%r51, %r51, 8;
$L__BB0_8:
	setp.eq.s32 	%p7, %r8, 0;
	@%p7 bra 	$L__BB0_14;
	and.b32  	%r11, %r17, 3;
	setp.lt.u32 	%p8, %r8, 4;
	@%p8 bra 	$L__BB0_11;
	mul.wide.u32 	%rd13, %r51, 4;
	add.s64 	%rd14, %rd1, %rd13;
	ld.global.u32 	%r43, [%rd14];
	cvt.rn.f64.s32 	%fd66, %r43;
	fma.rn.f64 	%fd67, %fd66, %fd66, %fd87;
	ld.global.u32 	%r44, [%rd14+4];
	cvt.rn.f64.s32 	%fd68, %r44;
	fma.rn.f64 	%fd69, %fd68, %fd68, %fd67;
	ld.global.u32 	%r45, [%rd14+8];
	cvt.rn.f64.s32 	%fd70, %r45;
	fma.rn.f64 	%fd71, %fd70, %fd70, %fd69;
	ld.global.u32 	%r46, [%rd14+12];
	cvt.rn.f64.s32 	%fd72, %r46;
	fma.rn.f64 	%fd87, %fd72, %fd72, %fd71;
	add.s32 	%r51, %r51, 4;
$L__BB0_11:
	setp.eq.s32 	%p9, %r11, 0;
	@%p9 bra 	$L__BB0_14;
	mul.wide.u32 	%rd15, %r51, 4;
	add.s64 	%rd23, %rd1, %rd15;
	neg.s32 	%r53, %r11;
$L__BB0_13:
	.pragma "nounroll";
	ld.global.u32 	%r47, [%rd23];
	cvt.rn.f64.s32 	%fd73, %r47;
	fma.rn.f64 	%fd87, %fd73, %fd73, %fd87;
	add.s64 	%rd23, %rd23, 4;
	add.s32 	%r53, %r53, 1;
	setp.ne.s32 	%p10, %r53, 0;
	@%p10 bra 	$L__BB0_13;
$L__BB0_14:
	st.shared.f64 	[_ZZ29kernelComputePseudoInverse1xNPKiPKdPdiE14sum_of_squares], %fd87;
$L__BB0_15:
	bar.sync 	0;
	setp.ge.s32 	%p11, %r1, %r17;
	@%p11 bra 	$L__BB0_17;
	mul.wide.u32 	%rd16, %r1, 4;
	add.s64 	%rd17, %rd1, %rd16;
	ld.global.u32 	%r48, [%rd17];
	cvt.rn.f64.s32 	%fd74, %r48;
	cvta.to.global.u64 	%rd18, %rd8;
	ld.global.f64 	%fd75, [%rd18];
	mul.f64 	%fd76, %fd75, %fd74;
	ld.shared.f64 	%fd77, [_ZZ29kernelComputePseudoInverse1xNPKiPKdPdiE14sum_of_squares];
	div.rn.f64 	%fd78, %fd76, %fd77;
	cvta.to.global.u64 	%rd19, %rd9;
	mul.wide.u32 	%rd20, %r1, 8;
	add.s64 	%rd21, %rd19, %rd20;
	st.global.f64 	[%rd21], %fd78;
$L__BB0_17:
	ret;

}
	// .globl	_Z32kernelComputePseudoInverseReg1xNPKiPKdS2_Pdi
.visible .entry _Z32kernelComputePseudoInverseReg1xNPKiPKdS2_Pdi(
	.param .u64 .ptr .align 1 _Z32kernelComputePseudoInverseReg1xNPKiPKdS2_Pdi_param_0,
	.param .u64 .ptr .align 1 _Z32kernelComputePseudoInverseReg1xNPKiPKdS2_Pdi_param_1,
	.param .u64 .ptr .align 1 _Z32kernelComputePseudoInverseReg1xNPKiPKdS2_Pdi_param_2,
	.param .u64 .ptr .align 1 _Z32kernelComputePseudoInverseReg1xNPKiPKdS2_Pdi_param_3,
	.param .u32 _Z32kernelComputePseudoInverseReg1xNPKiPKdS2_Pdi_param_4
)
{
	.reg .pred 	%p<12>;
	.reg .b32 	%r<54>;
	.reg .b64 	%rd<26>;
	.reg .b64 	%fd<90>;
	// demoted variable
	.shared .align 8 .f64 _ZZ32kernelComputePseudoInverseReg1xNPKiPKdS2_PdiE14sum_of_squares;
	ld.param.u64 	%rd11, [_Z32kernelComputePseudoInverseReg1xNPKiPKdS2_Pdi_param_0];
	ld.param.u64 	%rd8, [_Z32kernelComputePseudoInverseReg1xNPKiPKdS2_Pdi_param_1];
	ld.param.u64 	%rd9, [_Z32kernelComputePseudoInverseReg1xNPKiPKdS2_Pdi_param_2];
	ld.param.u64 	%rd10, [_Z32kernelComputePseudoInverseReg1xNPKiPKdS2_Pdi_param_3];
	ld.param.u32 	%r17, [_Z32kernelComputePseudoInverseReg1xNPKiPKdS2_Pdi_param_4];
	cvta.to.global.u64 	%rd1, %rd11;
	mov.u32 	%r1, %tid.x;
	setp.ne.s32 	%p1, %r1, 0;
	@%p1 bra 	$L__BB1_15;
	setp.lt.s32 	%p2, %r17, 1;
	mov.f64 	%fd89, 0d0000000000000000;
	@%p2 bra 	$L__BB1_14;
	and.b32  	%r2, %r17, 15;
	setp.lt.u32 	%p3, %r17, 16;
	mov.f64 	%fd89, 0d0000000000000000;
	mov.b32 	%r51, 0;
	@%p3 bra 	$L__BB1_5;
	and.b32  	%r51, %r17, 2147483632;
	neg.s32 	%r49, %r51;
	add.s64 	%rd24, %rd1, 32;
	mov.f64 	%fd89, 0d0000000000000000;
$L__BB1_4:
	.pragma "nounroll";
	ld.global.u32 	%r19, [%rd24+-32];
	cvt.rn.f64.s32 	%fd18, %r19;
	fma.rn.f64 	%fd19, %fd18, %fd18, %fd89;
	ld.global.u32 	%r20, [%rd24+-28];
	cvt.rn.f64.s32 	%fd20, %r20;
	fma.rn.f64 	%fd21, %fd20, %fd20, %fd19;
	ld.global.u32 	%r21, [%rd24+-24];
	cvt.rn.f64.s32 	%fd22, %r21;
	fma.rn.f64 	%fd23, %fd22, %fd22, %fd21;
	ld.global.u32 	%r22, [%rd24+-20];
	cvt.rn.f64.s32 	%fd24, %r22;
	fma.rn.f64 	%fd25, %fd24, %fd24, %fd23;
	ld.global.u32 	%r23, [%rd24+-16];
	cvt.rn.f64.s32 	%fd26, %r23;
	fma.rn.f64 	%fd27, %fd26, %fd26, %fd25;
	ld.global.u32 	%r24, [%rd24+-12];
	cvt.rn.f64.s32 	%fd28, %r24;
	fma.rn.f64 	%fd29, %fd28, %fd28, %fd27;
	ld.global.u32 	%r25, [%rd24+-8];
	cvt.rn.f64.s32 	%fd30, %r25;
	fma.rn.f64 	%fd31, %fd30, %fd30, %fd29;
	ld.global.u32 	%r26, [%rd24+-4];
	cvt.rn.f64.s32 	%fd32, %r26;
	fma.rn.f64 	%fd33, %fd32, %fd32, %fd31;
	ld.global.u32 	%r27, [%rd24];
	cvt.rn.f64.s32 	%fd34, %r27;
	fma.rn.f64 	%fd35, %fd34, %fd34, %fd33;
	ld.global.u32 	%r28, [%rd24+4];
	cvt.rn.f64.s32 	%fd36, %r28;
	fma.rn.f64 	%fd37, %fd36, %fd36, %fd35;
	ld.global.u32 	%r29, [%rd24+8];
	cvt.rn.f64.s32 	%fd38, %r29;
	fma.rn.f64 	%fd39, %fd38, %fd38, %fd37;
	ld.global.u32 	%r30, [%rd24+12];
	cvt.rn.f64.s32 	%fd40, %r30;
	fma.rn.f64 	%fd41, %fd40, %fd40, %fd39;
	ld.global.u32 	%r31, [%rd24+16];
	cvt.rn.f64.s32 	%fd42, %r31;
	fma.rn.f64 	%fd43, %fd42, %fd42, %fd41;
	ld.global.u32 	%r32, [%rd24+20];
	cvt.rn.f64.s32 	%fd44, %r32;
	fma.rn.f64 	%fd45, %fd44, %fd44, %fd43;
	ld.global.u32 	%r33, [%rd24+24];
	cvt.rn.f64.s32 	%fd46, %r33;
	fma.rn.f64 	%fd47, %fd46, %fd46, %fd45;
	ld.global.u32 	%r34, [%rd24+28];
	cvt.rn.f64.s32 	%fd48, %r34;
	fma.rn.f64 	%fd89, %fd48, %fd48, %fd47;
	add.s32 	%r49, %r49, 16;
	add.s64 	%rd24, %rd24, 64;
	setp.ne.s32 	%p4, %r49, 0;
	@%p4 bra 	$L__BB1_4;
$L__BB1_5:
	setp.eq.s32 	%p5, %r2, 0;
	@%p5 bra 	$L__BB1_14;
	and.b32  	%r8, %r17, 7;
	setp.lt.u32 	%p6, %r2, 8;
	@%p6 bra 	$L__BB1_8;
	mul.wide.u32 	%rd12, %r51, 4;
	add.s64 	%rd13, %rd1, %rd12;
	ld.global.u32 	%r35, [%rd13];
	cvt.rn.f64.s32 	%fd50, %r35;
	fma.rn.f64 	%fd51, %fd50, %fd50, %fd89;
	ld.global.u32 	%r36, [%rd13+4];
	cvt.rn.f64.s32 	%fd52, %r36;
	fma.rn.f64 	%fd53, %fd52, %fd52, %fd51;
	ld.global.u32 	%r37, [%rd13+8];
	cvt.rn.f64.s32 	%fd54, %r37;
	fma.rn.f64 	%fd55, %fd54, %fd54, %fd53;
	ld.global.u32 	%r38, [%rd13+12];
	cvt.rn.f64.s32 	%fd56, %r38;
	fma.rn.f64 	%fd57, %fd56, %fd56, %fd55;
	ld.global.u32 	%r39, [%rd13+16];
	cvt.rn.f64.s32 	%fd58, %r39;
	fma.rn.f64 	%fd59, %fd58, %fd58, %fd57;
	ld.global.u32 	%r40, [%rd13+20];
	cvt.rn.f64.s32 	%fd60, %r40;
	fma.rn.f64 	%fd61, %fd60, %fd60, %fd59;
	ld.global.u32 	%r41, [%rd13+24];
	cvt.rn.f64.s32 	%fd62, %r41;
	fma.rn.f64 	%fd63, %fd62, %fd62, %fd61;
	ld.global.u32 	%r42, [%rd13+28];
	cvt.rn.f64.s32 	%fd64, %r42;
	fma.rn.f64 	%fd89, %fd64, %fd64, %fd63;
	add.s32 	%r51, %r51, 8;
$L__BB1_8:
	setp.eq.s32 	%p7, %r8, 0;
	@%p7 bra 	$L__BB1_14;
	and.b32  	%r11, %r17, 3;
	setp.lt.u32 	%p8, %r8, 4;
	@%p8 bra 	$L__BB1_11;
	mul.wide.u32 	%rd14, %r51, 4;
	add.s64 	%rd15, %rd1, %rd14;
	ld.global.u32 	%r43, [%rd15];
	cvt.rn.f64.s32 	%fd66, %r43;
	fma.rn.f64 	%fd67, %fd66, %fd66, %fd89;
	ld.global.u32 	%r44, [%rd15+4];
	cvt.rn.f64.s32 	%fd68, %r44;
	fma.rn.f64 	%fd69, %fd68, %fd68, %fd67;
	ld.global.u32 	%r45, [%rd15+8];
	cvt.rn.f64.s32 	%fd70, %r45;
	fma.rn.f64 	%fd71, %fd70, %fd70, %fd69;
	ld.global.u32 	%r46, [%rd15+12];
	cvt.rn.f64.s32 	%fd72, %r46;
	fma.rn.f64 	%fd89, %fd72, %fd72, %fd71;
	add.s32 	%r51, %r51, 4;
$L__BB1_11:
	setp.eq.s32 	%p9, %r11, 0;
	@%p9 bra 	$L__BB1_14;
	mul.wide.u32 	%rd16, %r51, 4;
	add.s64 	%rd25, %rd1, %rd16;
	neg.s32 	%r53, %r11;
$L__BB1_13:
	.pragma "nounroll";
	ld.global.u32 	%r47, [%rd25];
	cvt.rn.f64.s32 	%fd73, %r47;
	fma.rn.f64 	%fd89, %fd73, %fd73, %fd89;
	add.s64 	%rd25, %rd25, 4;
	add.s32 	%r53, %r53, 1;
	setp.ne.s32 	%p10, %r53, 0;
	@%p10 bra 	$L__BB1_13;
$L__BB1_14:
	st.shared.f64 	[_ZZ32kernelComputePseudoInverseReg1xNPKiPKdS2_PdiE14sum_of_squares], %fd89;
$L__BB1_15:
	bar.sync 	0;
	setp.ge.s32 	%p11, %r1, %r17;
	@%p11 bra 	$L__BB1_17;
	mul.wide.u32 	%rd17, %r1, 4;
	add.s64 	%rd18, %rd1, %rd17;
	ld.global.u32 	%r48, [%rd18];
	cvt.rn.f64.s32 	%fd74, %r48;
	cvta.to.global.u64 	%rd19, %rd8;
	ld.global.f64 	%fd75, [%rd19];
	cvta.to.global.u64 	%rd20, %rd9;
	ld.global.f64 	%fd76, [%rd20];
	mul.f64 	%fd77, %fd75, %fd74;
	ld.shared.f64 	%fd78, [_ZZ32kernelComputePseudoInverseReg1xNPKiPKdS2_PdiE14sum_of_squares];
	add.f64 	%fd79, %fd76, %fd78;
	div.rn.f64 	%fd80, %fd77, %fd79;
	cvta.to.global.u64 	%rd21, %rd10;
	mul.wide.u32 	%rd22, %r1, 8;
	add.s64 	%rd23, %rd21, %rd22;
	st.global.f64 	[%rd23], %fd80;
$L__BB1_17:
	ret;

}


// ===== COMPILED SASS (sm_100) =====

	.target	sm_100

	.elftype	@"ET_EXEC"


//--------------------- .note.nv.tkinfo           --------------------------
	.section	.note.nv.tkinfo,"",@"SHT_NOTE"
	.sectionflags	@"SHF_NOTE_NV_TKINFO"
	.tkinfo
        /*0018*/ 	.word	0x00000002
        /*0030*/ 	.string	""
        /*0030*/ 	.string	"ptxas"
        /*0030*/ 	.string	"Cuda compilation tools, release 13.0, V13.0.88"
        /*0030*/ 	.string	"Build cuda_13.0.r13.0/compiler.36424714_0"
        /*0030*/ 	.string	"-arch sm_100 -m 64 "



//--------------------- .note.nv.cuinfo           --------------------------
	.section	.note.nv.cuinfo,"",@"SHT_NOTE"
	.sectionflags	@"SHF_NOTE_NV_CUINFO"
        /*0018*/ 	.short	0x0002
        /*001a*/ 	.short	0x0064
        /*001c*/ 	.short	0x0082
	.zero		2


//--------------------- .nv.info                  --------------------------
	.section	.nv.info,"",@"SHT_CUDA_INFO"
	.align	4


	//----- nvinfo : EIATTR_REGCOUNT
	.align		4
        /*0000*/ 	.byte	0x04, 0x2f
        /*0002*/ 	.short	(.L_1 - .L_0)
	.align		4
.L_0:
        /*0004*/ 	.word	index@(_Z29kernelComputePseudoInverse1xNPKiPKdPdi)
        /*0008*/ 	.word	0x0000001d


	//----- nvinfo : EIATTR_FRAME_SIZE
	.align		4
.L_1:
        /*000c*/ 	.byte	0x04, 0x11
        /*000e*/ 	.short	(.L_3 - .L_2)
	.align		4
.L_2:
        /*0010*/ 	.word	index@($__internal_1_$__cuda_sm20_div_rn_f64_full)
        /*0014*/ 	.word	0x00000000


	//----- nvinfo : EIATTR_FRAME_SIZE
	.align		4
.L_3:
        /*0018*/ 	.byte	0x04, 0x11
        /*001a*/ 	.short	(.L_5 - .L_4)
	.align		4
.L_4:
        /*001c*/ 	.word	index@(_Z29kernelComputePseudoInverse1xNPKiPKdPdi)
        /*0020*/ 	.word	0x00000000


	//----- nvinfo : EIATTR_REGCOUNT
	.align		4
.L_5:
        /*0024*/ 	.byte	0x04, 0x2f
        /*0026*/ 	.short	(.L_7 - .L_6)
	.align		4
.L_6:
        /*0028*/ 	.word	index@(_Z32kernelComputePseudoInverseReg1xNPKiPKdS2_Pdi)
        /*002c*/ 	.word	0x0000001d


	//----- nvinfo : EIATTR_FRAME_SIZE
	.align		4
.L_7:
        /*0030*/ 	.byte	0x04, 0x11
        /*0032*/ 	.short	(.L_9 - .L_8)
	.align		4
.L_8:
        /*0034*/ 	.word	index@($__internal_0_$__cuda_sm20_div_rn_f64_full)
        /*0038*/ 	.word	0x00000000


	//----- nvinfo : EIATTR_FRAME_SIZE
	.align		4
.L_9:
        /*003c*/ 	.byte	0x04, 0x11
        /*003e*/ 	.short	(.L_11 - .L_10)
	.align		4
.L_10:
        /*0040*/ 	.word	index@(_Z32kernelComputePseudoInverseReg1xNPKiPKdS2_Pdi)
        /*0044*/ 	.word	0x00000000


	//----- nvinfo : EIATTR_MIN_STACK_SIZE
	.align		4
.L_11:
        /*0048*/ 	.byte	0x04, 0x12
        /*004a*/ 	.short	(.L_13 - .L_12)
	.align		4
.L_12:
        /*004c*/ 	.word	index@(_Z32kernelComputePseudoInverseReg1xNPKiPKdS2_Pdi)
        /*0050*/ 	.word	0x00000000


	//----- nvinfo : EIATTR_MIN_STACK_SIZE
	.align		4
.L_13:
        /*0054*/ 	.byte	0x04, 0x12
        /*0056*/ 	.short	(.L_15 - .L_14)
	.align		4
.L_14:
        /*0058*/ 	.word	index@(_Z29kernelComputePseudoInverse1xNPKiPKdPdi)
        /*005c*/ 	.word	0x00000000
.L_15:


//--------------------- .nv.compat                --------------------------
	.section	.nv.compat,"",@"SHT_CUDA_COMPAT_INFO"
	.align	4
        /*0000*/ 	.byte	0x02, 0x09, 0x00, 0x00, 0x02, 0x02, 0x01, 0x00, 0x02, 0x05, 0x05, 0x00, 0x03, 0x07, 0x01, 0x01
        /*0010*/ 	.byte	0x02, 0x03, 0x00, 0x00, 0x02, 0x06, 0x01, 0x00, 0x04, 0x0b, 0x08, 0x00, 0x01, 0x00, 0x00, 0x00
        /*0020*/ 	.byte	0x00, 0x00, 0x00, 0x00


//--------------------- .nv.info._Z32kernelComputePseudoInverseReg1xNPKiPKdS2_Pdi --------------------------
	.section	.nv.info._Z32kernelComputePseudoInverseReg1xNPKiPKdS2_Pdi,"",@"SHT_CUDA_INFO"
	.sectionflags	@""
	.align	4


	//----- nvinfo : EIATTR_CUDA_API_VERSION
	.align		4
        /*0000*/ 	.byte	0x04, 0x37
        /*0002*/ 	.short	(.L_17 - .L_16)
.L_16:
        /*0004*/ 	.word	0x00000082


	//----- nvinfo : EIATTR_KPARAM_INFO
	.align		4
.L_17:
        /*0008*/ 	.byte	0x04, 0x17
        /*000a*/ 	.short	(.L_19 - .L_18)
.L_18:
        /*000c*/ 	.word	0x00000000
        /*0010*/ 	.short	0x0004
        /*0012*/ 	.short	0x0020
        /*0014*/ 	.byte	0x00, 0xf0, 0x11, 0x00


	//----- nvinfo : EIATTR_KPARAM_INFO
	.align		4
.L_19:
        /*0018*/ 	.byte	0x04, 0x17
        /*001a*/ 	.short	(.L_21 - .L_20)
.L_20:
        /*001c*/ 	.word	0x00000000
        /*0020*/ 	.short	0x0003
        /*0022*/ 	.short	0x0018
        /*0024*/ 	.byte	0x00, 0xf5, 0x21, 0x00


	//----- nvinfo : EIATTR_KPARAM_INFO
	.align		4
.L_21:
        /*0028*/ 	.byte	0x04, 0x17
        /*002a*/ 	.short	(.L_23 - .L_22)
.L_22:
        /*002c*/ 	.word	0x00000000
        /*0030*/ 	.short	0x0002
        /*0032*/ 	.short	0x0010
        /*0034*/ 	.byte	0x00, 0xf5, 0x21, 0x00


	//----- nvinfo : EIATTR_KPARAM_INFO
	.align		4
.L_23:
        /*0038*/ 	.byte	0x04, 0x17
        /*003a*/ 	.short	(.L_25 - .L_24)
.L_24:
        /*003c*/ 	.word	0x00000000
        /*0040*/ 	.short	0x0001
        /*0042*/ 	.short	0x0008
        /*0044*/ 	.byte	0x00, 0xf5, 0x21, 0x00


	//----- nvinfo : EIATTR_KPARAM_INFO
	.align		4
.L_25:
        /*0048*/ 	.byte	0x04, 0x17
        /*004a*/ 	.short	(.L_27 - .L_26)
.L_26:
        /*004c*/ 	.word	0x00000000
        /*0050*/ 	.short	0x0000
        /*0052*/ 	.short	0x0000
        /*0054*/ 	.byte	0x00, 0xf5, 0x21, 0x00


	//----- nvinfo : EIATTR_SPARSE_MMA_MASK
	.align		4
.L_27:
        /*0058*/ 	.byte	0x03, 0x50
        /*005a*/ 	.short	0x0000


	//----- nvinfo : EIATTR_MAXREG_COUNT
	.align		4
        /*005c*/ 	.byte	0x03, 0x1b
        /*005e*/ 	.short	0x00ff


	//----- nvinfo : EIATTR_NUM_BARRIERS
	.align		4
        /*0060*/ 	.byte	0x02, 0x4c
        /*0062*/ 	.byte	0x01
	.zero		1


	//----- nvinfo : EIATTR_MERCURY_ISA_VERSION
	.align		4
        /*0064*/ 	.byte	0x03, 0x5f
        /*0066*/ 	.short	0x0101


	//----- nvinfo : EIATTR_VRC_CTA_INIT_COUNT
	.align		4
        /*0068*/ 	.byte	0x02, 0x4a
	.zero		1
	.zero		1


	//----- nvinfo : EIATTR_EXIT_INSTR_OFFSETS
	.align		4
        /*006c*/ 	.byte	0x04, 0x1c
        /*006e*/ 	.short	(.L_29 - .L_28)


	//   ....[0]....
.L_28:
        /*0070*/ 	.word	0x00000980


	//   ....[1]....
        /*0074*/ 	.word	0x00000bc0


	//----- nvinfo : EIATTR_CRS_STACK_SIZE
	.align		4
.L_29:
        /*0078*/ 	.byte	0x04, 0x1e
        /*007a*/ 	.short	(.L_31 - .L_30)
.L_30:
        /*007c*/ 	.word	0x00000000


	//----- nvinfo : EIATTR_CBANK_PARAM_SIZE
	.align		4
.L_31:
        /*0080*/ 	.byte	0x03, 0x19
        /*0082*/ 	.short	0x0024


	//----- nvinfo : EIATTR_PARAM_CBANK
	.align		4
        /*0084*/ 	.byte	0x04, 0x0a
        /*0086*/ 	.short	(.L_33 - .L_32)
	.align		4
.L_32:
        /*0088*/ 	.word	index@(.nv.constant0._Z32kernelComputePseudoInverseReg1xNPKiPKdS2_Pdi)
        /*008c*/ 	.short	0x0380
        /*008e*/ 	.short	0x0024


	//----- nvinfo : EIATTR_SW_WAR
	.align		4
.L_33:
        /*0090*/ 	.byte	0x04, 0x36
        /*0092*/ 	.short	(.L_35 - .L_34)
.L_34:
        /*0094*/ 	.word	0x00000008
.L_35:


//--------------------- .nv.info._Z29kernelComputePseudoInverse1xNPKiPKdPdi --------------------------
	.section	.nv.info._Z29kernelComputePseudoInverse1xNPKiPKdPdi,"",@"SHT_CUDA_INFO"
	.sectionflags	@""
	.align	4


	//----- nvinfo : EIATTR_CUDA_API_VERSION
	.align		4
        /*0000*/ 	.byte	0x04, 0x37
        /*0002*/ 	.short	(.L_37 - .L_36)
.L_36:
        /*0004*/ 	.word	0x00000082


	//----- nvinfo : EIATTR_KPARAM_INFO
	.align		4
.L_37:
        /*0008*/ 	.byte	0x04, 0x17
        /*000a*/ 	.short	(.L_39 - .L_38)
.L_38:
        /*000c*/ 	.word	0x00000000
        /*0010*/ 	.short	0x0003
        /*0012*/ 	.short	0x0018
        /*0014*/ 	.byte	0x00, 0xf0, 0x11, 0x00


	//----- nvinfo : EIATTR_KPARAM_INFO
	.align		4
.L_39:
        /*0018*/ 	.byte	0x04, 0x17
        /*001a*/ 	.short	(.L_41 - .L_40)
.L_40:
        /*001c*/ 	.word	0x00000000
        /*0020*/ 	.short	0x0002
        /*0022*/ 	.short	0x0010
        /*0024*/ 	.byte	0x00, 0xf5, 0x21, 0x00


	//----- nvinfo : EIATTR_KPARAM_INFO
	.align		4
.L_41:
        /*0028*/ 	.byte	0x04, 0x17
        /*002a*/ 	.short	(.L_43 - .L_42)
.L_42:
        /*002c*/ 	.word	0x00000000
        /*0030*/ 	.short	0x0001
        /*0032*/ 	.short	0x0008
        /*0034*/ 	.byte	0x00, 0xf5, 0x21, 0x00


	//----- nvinfo : EIATTR_KPARAM_INFO
	.align		4
.L_43:
        /*0038*/ 	.byte	0x04, 0x17
        /*003a*/ 	.short	(.L_45 - .L_44)
.L_44:
        /*003c*/ 	.word	0x00000000
        /*0040*/ 	.short	0x0000
        /*0042*/ 	.short	0x0000
        /*0044*/ 	.byte	0x00, 0xf5, 0x21, 0x00


	//----- nvinfo : EIATTR_SPARSE_MMA_MASK
	.align		4
.L_45:
        /*0048*/ 	.byte	0x03, 0x50
        /*004a*/ 	.short	0x0000


	//----- nvinfo : EIATTR_MAXREG_COUNT
	.align		4
        /*004c*/ 	.byte	0x03, 0x1b
        /*004e*/ 	.short	0x00ff


	//----- nvinfo : EIATTR_NUM_BARRIERS
	.align		4
        /*0050*/ 	.byte	0x02, 0x4c
        /*0052*/ 	.byte	0x01
	.zero		1


	//----- nvinfo : EIATTR_MERCURY_ISA_VERSION
	.align		4
        /*0054*/ 	.byte	0x03, 0x5f
        /*0056*/ 	.short	0x0101


	//----- nvinfo : EIATTR_VRC_CTA_INIT_COUNT
	.align		4
        /*0058*/ 	.byte	0x02, 0x4a
	.zero		1
	.zero		1


	//----- nvinfo : EIATTR_EXIT_INSTR_OFFSETS
	.align		4
        /*005c*/ 	.byte	0x04, 0x1c
        /*005e*/ 	.short	(.L_47 - .L_46)


	//   ....[0]....
.L_46:
        /*0060*/ 	.word	0x00000980


	//   ....[1]....
        /*0064*/ 	.word	0x00000b90


	//----- nvinfo : EIATTR_CRS_STACK_SIZE
	.align		4
.L_47:
        /*0068*/ 	.byte	0x04, 0x1e
        /*006a*/ 	.short	(.L_49 - .L_48)
.L_48:
        /*006c*/ 	.word	0x00000000


	//----- nvinfo : EIATTR_CBANK_PARAM_SIZE
	.align		4
.L_49:
        /*0070*/ 	.byte	0x03, 0x19
        /*0072*/ 	.short	0x001c


	//----- nvinfo : EIATTR_PARAM_CBANK
	.align		4
        /*0074*/ 	.byte	0x04, 0x0a
        /*0076*/ 	.short	(.L_51 - .L_50)
	.align		4
.L_50:
        /*0078*/ 	.word	index@(.nv.constant0._Z29kernelComputePseudoInverse1xNPKiPKdPdi)
        /*007c*/ 	.short	0x0380
        /*007e*/ 	.short	0x001c


	//----- nvinfo : EIATTR_SW_WAR
	.align		4
.L_51:
        /*0080*/ 	.byte	0x04, 0x36
        /*0082*/ 	.short	(.L_53 - .L_52)
.L_52:
        /*0084*/ 	.word	0x00000008
.L_53:


//--------------------- .nv.callgraph             --------------------------
	.section	.nv.callgraph,"",@"SHT_CUDA_CALLGRAPH"
	.align	4
	.sectionentsize	8
	.align		4
        /*0000*/ 	.word	0x00000000
	.align		4
        /*0004*/ 	.word	0xffffffff
	.align		4
        /*0008*/ 	.word	0x00000000
	.align		4
        /*000c*/ 	.word	0xfffffffe
	.align		4
        /*0010*/ 	.word	0x00000000
	.align		4
        /*0014*/ 	.word	0xfffffffd
	.align		4
        /*0018*/ 	.word	0x00000000
	.align		4
        /*001c*/ 	.word	0xfffffffc


//--------------------- .text._Z32kernelComputePseudoInverseReg1xNPKiPKdS2_Pdi --------------------------
	.section	.text._Z32kernelComputePseudoInverseReg1xNPKiPKdS2_Pdi,"ax",@progbits
	.align	128
        .global         _Z32kernelComputePseudoInverseReg1xNPKiPKdS2_Pdi
        .type           _Z32kernelComputePseudoInverseReg1xNPKiPKdS2_Pdi,@function
        .size           _Z32kernelComputePseudoInverseReg1xNPKiPKdS2_Pdi,(.L_x_32 - _Z32kernelComputePseudoInverseReg1xNPKiPKdS2_Pdi)
        .other          _Z32kernelComputePseudoInverseReg1xNPKiPKdS2_Pdi,@"STO_CUDA_ENTRY STV_DEFAULT"
_Z32kernelComputePseudoInverseReg1xNPKiPKdS2_Pdi:
.text._Z32kernelComputePseudoInverseReg1xNPKiPKdS2_Pdi:
[----:B------:R-:W-:Y:S01]  /*0000*/  LDC R1, c[0x0][0x37c] ;  /* 0x0000df00ff017b82 */ /* 0x000fe20000000800 */
[----:B------:R-:W0:Y:S01]  /*0010*/  S2R R0, SR_TID.X ;  /* 0x0000000000007919 */ /* 0x000e220000002100 */
[----:B------:R-:W1:Y:S01]  /*0020*/  LDCU.64 UR10, c[0x0][0x358] ;  /* 0x00006b00ff0a77ac */ /* 0x000e620008000a00 */
[----:B------:R-:W-:Y:S01]  /*0030*/  BSSY.RECONVERGENT B0, `(.L_x_0) ;  /* 0x0000091000007945 */ /* 0x000fe20003800200 */
[----:B0-----:R-:W-:-:S13]  /*0040*/  ISETP.NE.AND P0, PT, R0, RZ, PT ;  /* 0x000000ff0000720c */ /* 0x001fda0003f05270 */
[----:B-1----:R-:W-:Y:S05]  /*0050*/  @P0 BRA `(.L_x_1) ;  /* 0x0000000800380947 */ /* 0x002fea0003800000 */
[----:B------:R-:W0:Y:S01]  /*0060*/  LDCU UR6, c[0x0][0x3a0] ;  /* 0x00007400ff0677ac */ /* 0x000e220008000800 */
[----:B------:R-:W-:Y:S01]  /*0070*/  CS2R R14, SRZ ;  /* 0x00000000000e7805 */ /* 0x000fe2000001ff00 */
[----:B0-----:R-:W-:-:S09]  /*0080*/  UISETP.GE.AND UP0, UPT, UR6, 0x1, UPT ;  /* 0x000000010600788c */ /* 0x001fd2000bf06270 */
[----:B------:R-:W-:Y:S05]  /*0090*/  BRA.U !UP0, `(.L_x_2) ;  /* 0x0000000908187547 */ /* 0x000fea000b800000 */
[----:B------:R-:W-:Y:S01]  /*00a0*/  UISETP.GE.U32.AND UP1, UPT, UR6, 0x10, UPT ;  /* 0x000000100600788c */ /* 0x000fe2000bf26070 */
[----:B------:R-:W-:Y:S01]  /*00b0*/  IMAD.MOV.U32 R2, RZ, RZ, RZ ;  /* 0x000000ffff027224 */ /* 0x000fe200078e00ff */
[----:B------:R-:W-:Y:S01]  /*00c0*/  ULOP3.LUT UR7, UR6, 0xf, URZ, 0xc0, !UPT ;  /* 0x0000000f06077892 */ /* 0x000fe2000f8ec0ff */
[----:B------:R-:W-:-:S03]  /*00d0*/  CS2R R14, SRZ ;  /* 0x00000000000e7805 */ /* 0x000fc6000001ff00 */
[----:B------:R-:W-:-:S03]  /*00e0*/  UISETP.NE.AND UP0, UPT, UR7, URZ, UPT ;  /* 0x000000ff0700728c */ /* 0x000fc6000bf05270 */
[----:B------:R-:W-:Y:S08]  /*00f0*/  BRA.U !UP1, `(.L_x_3) ;  /* 0x0000000109f87547 */ /* 0x000ff0000b800000 */
[----:B------:R-:W0:Y:S01]  /*0100*/  LDCU.64 UR4, c[0x0][0x380] ;  /* 0x00007000ff0477ac */ /* 0x000e220008000a00 */
[----:B------:R-:W-:Y:S01]  /*0110*/  CS2R R14, SRZ ;  /* 0x00000000000e7805 */ /* 0x000fe2000001ff00 */
[----:B------:R-:W-:-:S04]  /*0120*/  ULOP3.LUT UR8, UR6, 0x7ffffff0, URZ, 0xc0, !UPT ;  /* 0x7ffffff006087892 */ /* 0x000fc8000f8ec0ff */
[----:B------:R-:W-:Y:S02]  /*0130*/  UIADD3 UR9, UPT, UPT, -UR8, URZ, URZ ;  /* 0x000000ff08097290 */ /* 0x000fe4000fffe1ff */
[----:B------:R-:W-:Y:S01]  /*0140*/  IMAD.U32 R2, RZ, RZ, UR8 ;  /* 0x00000008ff027e24 */ /* 0x000fe2000f8e00ff */
[----:B0-----:R-:W-:-:S04]  /*0150*/  UIADD3 UR4, UP1, UPT, UR4, 0x20, URZ ;  /* 0x0000002004047890 */ /* 0x001fc8000ff3e0ff */
[----:B------:R-:W-:Y:S02]  /*0160*/  UIADD3.X UR5, UPT, UPT, URZ, UR5, URZ, UP1, !UPT ;  /* 0x00000005ff057290 */ /* 0x000fe40008ffe4ff */
[----:B------:R-:W-:-:S04]  /*0170*/  IMAD.U32 R12, RZ, RZ, UR4 ;  /* 0x00000004ff0c7e24 */ /* 0x000fc8000f8e00ff */
[----:B------:R-:W-:-:S07]  /*0180*/  IMAD.U32 R13, RZ, RZ, UR5 ;  /* 0x00000005ff0d7e24 */ /* 0x000fce000f8e00ff */
.L_x_4:
[----:B------:R-:W2:Y:S04]  /*0190*/  LDG.E R24, desc[UR10][R12.64+-0x20] ;  /* 0xffffe00a0c187981 */ /* 0x000ea8000c1e1900 */
[----:B------:R-:W3:Y:S04]  /*01a0*/  LDG.E R25, desc[UR10][R12.64+-0x1c] ;  /* 0xffffe40a0c197981 */ /* 0x000ee8000c1e1900 */
[----:B------:R-:W4:Y:S04]  /*01b0*/  LDG.E R26, desc[UR10][R12.64+-0x18] ;  /* 0xffffe80a0c1a7981 */ /* 0x000f28000c1e1900 */
[----:B------:R-:W5:Y:S04]  /*01c0*/  LDG.E R23, desc[UR10][R12.64+-0x14] ;  /* 0xffffec0a0c177981 */ /* 0x000f68000c1e1900 */
        /* <DEDUP_REMOVED lines=11> */
[----:B------:R0:W5:Y:S01]  /*0280*/  LDG.E R22, desc[UR10][R12.64+0x1c] ;  /* 0x00001c0a0c167981 */ /* 0x000162000c1e1900 */
[----:B------:R-:W-:-:S04]  /*0290*/  UIADD3 UR9, UPT, UPT, UR9, 0x10, URZ ;  /* 0x0000001009097890 */ /* 0x000fc8000fffe0ff */
[----:B------:R-:W-:Y:S01]  /*02a0*/  UISETP.NE.AND UP1, UPT, UR9, URZ, UPT ;  /* 0x000000ff0900728c */ /* 0x000fe2000bf25270 */
[----:B0-----:R-:W-:-:S05]  /*02b0*/  IADD3 R12, P0, PT, R12, 0x40, RZ ;  /* 0x000000400c0c7810 */ /* 0x001fca0007f1e0ff */
[----:B------:R-:W-:Y:S01]  /*02c0*/  IMAD.X R13, RZ, RZ, R13, P0 ;  /* 0x000000ffff0d7224 */ /* 0x000fe200000e060d */
[----:B--2---:R-:W0:Y:S08]  /*02d0*/  I2F.F64 R18, R24 ;  /* 0x0000001800127312 */ /* 0x004e300000201c00 */
[----:B---3--:R-:W1:Y:S01]  /*02e0*/  I2F.F64 R16, R25 ;  /* 0x0000001900107312 */ /* 0x008e620000201c00 */
[----:B0-----:R-:W-:-:S07]  /*02f0*/  DFMA R18, R18, R18, R14 ;  /* 0x000000121212722b */ /* 0x001fce000000000e */
[----:B----4-:R-:W0:Y:S01]  /*0300*/  I2F.F64 R14, R26 ;  /* 0x0000001a000e7312 */ /* 0x010e220000201c00 */
[----:B-1----:R-:W-:-:S07]  /*0310*/  DFMA R18, R16, R16, R18 ;  /* 0x000000101012722b */ /* 0x002fce0000000012 */
[----:B-----5:R-:W1:Y:S01]  /*0320*/  I2F.F64 R16, R23 ;  /* 0x0000001700107312 */ /* 0x020e620000201c00 */
[----:B0-----:R-:W-:-:S07]  /*0330*/  DFMA R18, R14, R14, R18 ;  /* 0x0000000e0e12722b */ /* 0x001fce0000000012 */
[----:B------:R-:W0:Y:S01]  /*0340*/  I2F.F64 R14, R3 ;  /* 0x00000003000e7312 */ /* 0x000e220000201c00 */
[----:B-1----:R-:W-:-:S07]  /*0350*/  DFMA R18, R16, R16, R18 ;  /* 0x000000101012722b */ /* 0x002fce0000000012 */
[----:B------:R-:W1:Y:S01]  /*0360*/  I2F.F64 R16, R4 ;  /* 0x0000000400107312 */ /* 0x000e620000201c00 */
[----:B0-----:R-:W-:-:S07]  /*0370*/  DFMA R18, R14, R14, R18 ;  /* 0x0000000e0e12722b */ /* 0x001fce0000000012 */
[----:B------:R-:W0:Y:S01]  /*0380*/  I2F.F64 R14, R5 ;  /* 0x00000005000e7312 */ /* 0x000e220000201c00 */
[----:B-1----:R-:W-:-:S07]  /*0390*/  DFMA R18, R16, R16, R18 ;  /* 0x000000101012722b */ /* 0x002fce0000000012 */
[----:B------:R-:W1:Y:S01]  /*03a0*/  I2F.F64 R16, R6 ;  /* 0x0000000600107312 */ /* 0x000e620000201c00 */
[----:B0-----:R-:W-:-:S07]  /*03b0*/  DFMA R18, R14, R14, R18 ;  /* 0x0000000e0e12722b */ /* 0x001fce0000000012 */
[----:B------:R-:W-:Y:S01]  /*03c0*/  I2F.F64 R4, R11 ;  /* 0x0000000b00047312 */ /* 0x000fe20000201c00 */
[----:B-1----:R-:W-:-:S07]  /*03d0*/  DFMA R18, R16, R16, R18 ;  /* 0x000000101012722b */ /* 0x002fce0000000012 */
[----:B------:R-:W0:Y:S08]  /*03e0*/  I2F.F64 R14, R7 ;  /* 0x00000007000e7312 */ /* 0x000e300000201c00 */
[----:B------:R-:W1:Y:S01]  /*03f0*/  I2F.F64 R16, R8 ;  /* 0x0000000800107312 */ /* 0x000e620000201c00 */
[----:B0-----:R-:W-:-:S07]  /*0400*/  DFMA R18, R14, R14, R18 ;  /* 0x0000000e0e12722b */ /* 0x001fce0000000012 */
[----:B------:R-:W-:Y:S01]  /*0410*/  I2F.F64 R22, R22 ;  /* 0x0000001600167312 */ /* 0x000fe20000201c00 */
[----:B-1----:R-:W-:-:S07]  /*0420*/  DFMA R18, R16, R16, R18 ;  /* 0x000000101012722b */ /* 0x002fce0000000012 */
[----:B------:R-:W0:Y:S08]  /*0430*/  I2F.F64 R14, R9 ;  /* 0x00000009000e7312 */ /* 0x000e300000201c00 */
[----:B------:R-:W1:Y:S01]  /*0440*/  I2F.F64 R16, R10 ;  /* 0x0000000a00107312 */ /* 0x000e620000201c00 */
[----:B0-----:R-:W-:-:S07]  /*0450*/  DFMA R18, R14, R14, R18 ;  /* 0x0000000e0e12722b */ /* 0x001fce0000000012 */
[----:B------:R-:W0:Y:S01]  /*0460*/  I2F.F64 R14, R20 ;  /* 0x00000014000e7312 */ /* 0x000e220000201c00 */
[----:B-1----:R-:W-:-:S08]  /*0470*/  DFMA R18, R16, R16, R18 ;  /* 0x000000101012722b */ /* 0x002fd00000000012 */
[----:B------:R-:W-:Y:S01]  /*0480*/  DFMA R18, R4, R4, R18 ;  /* 0x000000040412722b */ /* 0x000fe20000000012 */
[----:B------:R-:W1:Y:S07]  /*0490*/  I2F.F64 R4, R21 ;  /* 0x0000001500047312 */ /* 0x000e6e0000201c00 */
[----:B0-----:R-:W-:-:S08]  /*04a0*/  DFMA R18, R14, R14, R18 ;  /* 0x0000000e0e12722b */ /* 0x001fd00000000012 */
[----:B-1----:R-:W-:-:S08]  /*04b0*/  DFMA R18, R4, R4, R18 ;  /* 0x000000040412722b */ /* 0x002fd00000000012 */
[----:B------:R-:W-:Y:S01]  /*04c0*/  DFMA R14, R22, R22, R18 ;  /* 0x00000016160e722b */ /* 0x000fe20000000012 */
[----:B------:R-:W-:Y:S10]  /*04d0*/  BRA.U UP1, `(.L_x_4) ;  /* 0xfffffffd012c7547 */ /* 0x000ff4000b83ffff */
.L_x_3:
[----:B------:R-:W-:Y:S05]  /*04e0*/  BRA.U !UP0, `(.L_x_2) ;  /* 0x0000000508047547 */ /* 0x000fea000b800000 */
[----:B------:R-:W-:Y:S02]  /*04f0*/  UISETP.GE.U32.AND UP0, UPT, UR7, 0x8, UPT ;  /* 0x000000080700788c */ /* 0x000fe4000bf06070 */
[----:B------:R-:W-:-:S04]  /*0500*/  ULOP3.LUT UR5, UR6, 0x7, URZ, 0xc0, !UPT ;  /* 0x0000000706057892 */ /* 0x000fc8000f8ec0ff */
[----:B------:R-:W-:-:S03]  /*0510*/  UISETP.NE.AND UP1, UPT, UR5, URZ, UPT ;  /* 0x000000ff0500728c */ /* 0x000fc6000bf25270 */
[----:B------:R-:W-:Y:S08]  /*0520*/  BRA.U !UP0, `(.L_x_5) ;  /* 0x00000001086c7547 */ /* 0x000ff0000b800000 */
[----:B------:R-:W0:Y:S02]  /*0530*/  LDC.64 R6, c[0x0][0x380] ;  /* 0x0000e000ff067b82 */ /* 0x000e240000000a00 */
[----:B0-----:R-:W-:-:S05]  /*0540*/  IMAD.WIDE.U32 R6, R2, 0x4, R6 ;  /* 0x0000000402067825 */ /* 0x001fca00078e0006 */
[----:B------:R-:W2:Y:S04]  /*0550*/  LDG.E R16, desc[UR10][R6.64] ;  /* 0x0000000a06107981 */ /* 0x000ea8000c1e1900 */
[----:B------:R-:W3:Y:S04]  /*0560*/  LDG.E R17, desc[UR10][R6.64+0x4] ;  /* 0x0000040a06117981 */ /* 0x000ee8000c1e1900 */
[----:B------:R-:W4:Y:S04]  /*0570*/  LDG.E R18, desc[UR10][R6.64+0x8] ;  /* 0x0000080a06127981 */ /* 0x000f28000c1e1900 */
[----:B------:R-:W5:Y:S04]  /*0580*/  LDG.E R19, desc[UR10][R6.64+0xc] ;  /* 0x00000c0a06137981 */ /* 0x000f68000c1e1900 */
[----:B------:R-:W5:Y:S04]  /*0590*/  LDG.E R20, desc[UR10][R6.64+0x10] ;  /* 0x0000100a06147981 */ /* 0x000f68000c1e1900 */
[----:B------:R-:W5:Y:S04]  /*05a0*/  LDG.E R5, desc[UR10][R6.64+0x14] ;  /* 0x0000140a06057981 */ /* 0x000f68000c1e1900 */
[----:B------:R-:W5:Y:S04]  /*05b0*/  LDG.E R3, desc[UR10][R6.64+0x18] ;  /* 0x0000180a06037981 */ /* 0x000f68000c1e1900 */
[----:B------:R5:W5:Y:S01]  /*05c0*/  LDG.E R4, desc[UR10][R6.64+0x1c] ;  /* 0x00001c0a06047981 */ /* 0x000b62000c1e1900 */
[----:B------:R-:W-:Y:S01]  /*05d0*/  VIADD R2, R2, 0x8 ;  /* 0x0000000802027836 */ /* 0x000fe20000000000 */
[----:B--2---:R-:W0:Y:S08]  /*05e0*/  I2F.F64 R8, R16 ;  /* 0x0000001000087312 */ /* 0x004e300000201c00 */
[----:B---3--:R-:W1:Y:S01]  /*05f0*/  I2F.F64 R10, R17 ;  /* 0x00000011000a7312 */ /* 0x008e620000201c00 */
[----:B0-----:R-:W-:-:S07]  /*0600*/  DFMA R8, R8, R8, R14 ;  /* 0x000000080808722b */ /* 0x001fce000000000e */
[----:B----4-:R-:W0:Y:S01]  /*0610*/  I2F.F64 R12, R18 ;  /* 0x00000012000c7312 */ /* 0x010e220000201c00 */
[----:B-1----:R-:W-:-:S07]  /*0620*/  DFMA R8, R10, R10, R8 ;  /* 0x0000000a0a08722b */ /* 0x002fce0000000008 */
[----:B-----5:R-:W-:Y:S01]  /*0630*/  I2F.F64 R6, R3 ;  /* 0x0000000300067312 */ /* 0x020fe20000201c00 */
[----:B0-----:R-:W-:-:S07]  /*0640*/  DFMA R8, R12, R12, R8 ;  /* 0x0000000c0c08722b */ /* 0x001fce0000000008 */
[----:B------:R-:W0:Y:S08]  /*0650*/  I2F.F64 R10, R19 ;  /* 0x00000013000a7312 */ /* 0x000e300000201c00 */
[----:B------:R-:W1:Y:S01]  /*0660*/  I2F.F64 R12, R20 ;  /* 0x00000014000c7312 */ /* 0x000e620000201c00 */
[----:B0-----:R-:W-:-:S07]  /*0670*/  DFMA R8, R10, R10, R8 ;  /* 0x0000000a0a08722b */ /* 0x001fce0000000008 */
[----:B------:R-:W-:Y:S01]  /*0680*/  I2F.F64 R14, R4 ;  /* 0x00000004000e7312 */ /* 0x000fe20000201c00 */
[----:B-1----:R-:W-:-:S07]  /*0690*/  DFMA R8, R12, R12, R8 ;  /* 0x0000000c0c08722b */ /* 0x002fce0000000008 */
[----:B------:R-:W0:Y:S02]  /*06a0*/  I2F.F64 R10, R5 ;  /* 0x00000005000a7312 */ /* 0x000e240000201c00 */
[----:B0-----:R-:W-:-:S08]  /*06b0*/  DFMA R8, R10, R10, R8 ;  /* 0x0000000a0a08722b */ /* 0x001fd00000000008 */
[----:B------:R-:W-:-:S08]  /*06c0*/  DFMA R8, R6, R6, R8 ;  /* 0x000000060608722b */ /* 0x000fd00000000008 */
[----:B------:R-:W-:-:S11]  /*06d0*/  DFMA R14, R14, R14, R8 ;  /* 0x0000000e0e0e722b */ /* 0x000fd60000000008 */
.L_x_5:
        /* <DEDUP_REMOVED lines=10> */
[----:B------:R-:W5:Y:S01]  /*0780*/  LDG.E R12, desc[UR10][R4.64+0xc] ;  /* 0x00000c0a040c7981 */ /* 0x000f62000c1e1900 */
[----:B------:R-:W-:Y:S01]  /*0790*/  VIADD R2, R2, 0x4 ;  /* 0x0000000402027836 */ /* 0x000fe20000000000 */
[----:B--2---:R-:W0:Y:S08]  /*07a0*/  I2F.F64 R6, R3 ;  /* 0x0000000300067312 */ /* 0x004e300000201c00 */
[----:B---3--:R-:W1:Y:S01]  /*07b0*/  I2F.F64 R8, R8 ;  /* 0x0000000800087312 */ /* 0x008e620000201c00 */
[----:B0-----:R-:W-:-:S07]  /*07c0*/  DFMA R6, R6, R6, R14 ;  /* 0x000000060606722b */ /* 0x001fce000000000e */
[----:B----4-:R-:W0:Y:S01]  /*07d0*/  I2F.F64 R10, R10 ;  /* 0x0000000a000a7312 */ /* 0x010e220000201c00 */
[----:B-1----:R-:W-:-:S07]  /*07e0*/  DFMA R6, R8, R8, R6 ;  /* 0x000000080806722b */ /* 0x002fce0000000006 */
[----:B-----5:R-:W1:Y:S01]  /*07f0*/  I2F.F64 R14, R12 ;  /* 0x0000000c000e7312 */ /* 0x020e620000201c00 */
[----:B0-----:R-:W-:-:S08]  /*0800*/  DFMA R6, R10, R10, R6 ;  /* 0x0000000a0a06722b */ /* 0x001fd00000000006 */
[----:B-1----:R-:W-:-:S11]  /*0810*/  DFMA R14, R14, R14, R6 ;  /* 0x0000000e0e0e722b */ /* 0x002fd60000000006 */
.L_x_6:
[----:B------:R-:W-:Y:S05]  /*0820*/  BRA.U !UP1, `(.L_x_2) ;  /* 0x0000000109347547 */ /* 0x000fea000b800000 */
[----:B------:R-:W0:Y:S01]  /*0830*/  LDC.64 R4, c[0x0][0x380] ;  /* 0x0000e000ff047b82 */ /* 0x000e220000000a00 */
[----:B------:R-:W-:Y:S01]  /*0840*/  UIADD3 UR4, UPT, UPT, -UR4, URZ, URZ ;  /* 0x000000ff04047290 */ /* 0x000fe2000fffe1ff */
[----:B0-----:R-:W-:-:S04]  /*0850*/  IMAD.WIDE.U32 R2, R2, 0x4, R4 ;  /* 0x0000000402027825 */ /* 0x001fc800078e0004 */
[----:B------:R-:W-:Y:S02]  /*0860*/  IMAD.MOV.U32 R4, RZ, RZ, R2 ;  /* 0x000000ffff047224 */ /* 0x000fe400078e0002 */
[----:B------:R-:W-:-:S07]  /*0870*/  IMAD.MOV.U32 R5, RZ, RZ, R3 ;  /* 0x000000ffff057224 */ /* 0x000fce00078e0003 */
.L_x_7:
[----:B------:R0:W2:Y:S01]  /*0880*/  LDG.E R2, desc[UR10][R4.64] ;  /* 0x0000000a04027981 */ /* 0x0000a2000c1e1900 */
[----:B------:R-:W-:-:S04]  /*0890*/  UIADD3 UR4, UPT, UPT, UR4, 0x1, URZ ;  /* 0x0000000104047890 */ /* 0x000fc8000fffe0ff */
[----:B------:R-:W-:Y:S01]  /*08a0*/  UISETP.NE.AND UP0, UPT, UR4, URZ, UPT ;  /* 0x000000ff0400728c */ /* 0x000fe2000bf05270 */
[----:B0-----:R-:W-:-:S05]  /*08b0*/  IADD3 R4, P0, PT, R4, 0x4, RZ ;  /* 0x0000000404047810 */ /* 0x001fca0007f1e0ff */
[----:B------:R-:W-:Y:S01]  /*08c0*/  IMAD.X R5, RZ, RZ, R5, P0 ;  /* 0x000000ffff057224 */ /* 0x000fe200000e0605 */
[----:B--2---:R-:W0:Y:S02]  /*08d0*/  I2F.F64 R2, R2 ;  /* 0x0000000200027312 */ /* 0x004e240000201c00 */
[----:B0-----:R-:W-:Y:S01]  /*08e0*/  DFMA R14, R2, R2, R14 ;  /* 0x00000002020e722b */ /* 0x001fe2000000000e */
[----:B------:R-:W-:Y:S10]  /*08f0*/  BRA.U UP0, `(.L_x_7) ;  /* 0xfffffffd00e07547 */ /* 0x000ff4000b83ffff */
.L_x_2:
[----:B------:R-:W0:Y:S01]  /*0900*/  S2UR UR5, SR_CgaCtaId ;  /* 0x00000000000579c3 */ /* 0x000e220000008800 */
[----:B------:R-:W-:Y:S02]  /*0910*/  UMOV UR4, 0x400 ;  /* 0x0000040000047882 */ /* 0x000fe40000000000 */
[----:B0-----:R-:W-:-:S09]  /*0920*/  ULEA UR4, UR5, UR4, 0x18 ;  /* 0x0000000405047291 */ /* 0x001fd2000f8ec0ff */
[----:B------:R0:W-:Y:S03]  /*0930*/  STS.64 [UR4], R14 ;  /* 0x0000000eff007988 */ /* 0x0001e60008000a04 */
.L_x_1:
[----:B------:R-:W-:Y:S05]  /*0940*/  BSYNC.RECONVERGENT B0 ;  /* 0x0000000000007941 */ /* 0x000fea0003800200 */
.L_x_0:
[----:B------:R-:W1:Y:S01]  /*0950*/  LDCU UR4, c[0x0][0x3a0] ;  /* 0x00007400ff0477ac */ /* 0x000e620008000800 */
[----:B------:R-:W-:Y:S01]  /*0960*/  BAR.SYNC.DEFER_BLOCKING 0x0 ;  /* 0x0000000000007b1d */ /* 0x000fe20000010000 */
[----:B-1----:R-:W-:-:S13]  /*0970*/  ISETP.GE.AND P0, PT, R0, UR4, PT ;  /* 0x0000000400007c0c */ /* 0x002fda000bf06270 */
[----:B------:R-:W-:Y:S05]  /*0980*/  @P0 EXIT ;  /* 0x000000000000094d */ /* 0x000fea0003800000 */
[----:B------:R-:W1:Y:S08]  /*0990*/  LDC.64 R6, c[0x0][0x390] ;  /* 0x0000e400ff067b82 */ /* 0x000e700000000a00 */
[----:B------:R-:W2:Y:S01]  /*09a0*/  LDC.64 R2, c[0x0][0x380] ;  /* 0x0000e000ff027b82 */ /* 0x000ea20000000a00 */
[----:B-1----:R-:W3:Y:S07]  /*09b0*/  LDG.E.64 R4, desc[UR10][R6.64] ;  /* 0x0000000a06047981 */ /* 0x002eee000c1e1b00 */
[----:B------:R-:W1:Y:S01]  /*09c0*/  LDC.64 R8, c[0x0][0x388] ;  /* 0x0000e200ff087b82 */ /* 0x000e620000000a00 */
[----:B--2---:R-:W-:-:S05]  /*09d0*/  IMAD.WIDE.U32 R2, R0, 0x4, R2 ;  /* 0x0000000400027825 */ /* 0x004fca00078e0002 */
[----:B0-----:R-:W2:Y:S04]  /*09e0*/  LDG.E R14, desc[UR10][R2.64] ;  /* 0x0000000a020e7981 */ /* 0x001ea8000c1e1900 */
[----:B-1----:R-:W4:Y:S01]  /*09f0*/  LDG.E.64 R8, desc[UR10][R8.64] ;  /* 0x0000000a08087981 */ /* 0x002f22000c1e1b00 */
[----:B------:R-:W0:Y:S01]  /*0a00*/  S2UR UR5, SR_CgaCtaId ;  /* 0x00000000000579c3 */ /* 0x000e220000008800 */
[----:B------:R-:W-:Y:S01]  /*0a10*/  UMOV UR4, 0x400 ;  /* 0x0000040000047882 */ /* 0x000fe20000000000 */
[----:B------:R-:W-:Y:S01]  /*0a20*/  BSSY.RECONVERGENT B0, `(.L_x_8) ;  /* 0x0000016000007945 */ /* 0x000fe20003800200 */
[----:B0-----:R-:W-:-:S09]  /*0a30*/  ULEA UR4, UR5, UR4, 0x18 ;  /* 0x0000000405047291 */ /* 0x001fd2000f8ec0ff */
[----:B------:R-:W3:Y:S02]  /*0a40*/  LDS.64 R10, [UR4] ;  /* 0x00000004ff0a7984 */ /* 0x000ee40008000a00 */
[----:B---3--:R-:W-:Y:S01]  /*0a50*/  DADD R4, R4, R10 ;  /* 0x0000000004047229 */ /* 0x008fe2000000000a */
[----:B------:R-:W-:-:S05]  /*0a60*/  IMAD.MOV.U32 R10, RZ, RZ, 0x1 ;  /* 0x00000001ff0a7424 */ /* 0x000fca00078e00ff */
[----:B------:R-:W0:Y:S02]  /*0a70*/  MUFU.RCP64H R11, R5 ;  /* 0x00000005000b7308 */ /* 0x000e240000001800 */
[----:B0-----:R-:W-:-:S08]  /*0a80*/  DFMA R6, -R4, R10, 1 ;  /* 0x3ff000000406742b */ /* 0x001fd0000000010a */
[----:B------:R-:W-:Y:S02]  /*0a90*/  DFMA R12, R6, R6, R6 ;  /* 0x00000006060c722b */ /* 0x000fe40000000006 */
[----:B--2---:R-:W4:Y:S06]  /*0aa0*/  I2F.F64 R6, R14 ;  /* 0x0000000e00067312 */ /* 0x004f2c0000201c00 */
[----:B------:R-:W-:-:S08]  /*0ab0*/  DFMA R12, R10, R12, R10 ;  /* 0x0000000c0a0c722b */ /* 0x000fd0000000000a */
[----:B------:R-:W-:Y:S02]  /*0ac0*/  DFMA R2, -R4, R12, 1 ;  /* 0x3ff000000402742b */ /* 0x000fe4000000010c */
[----:B----4-:R-:W-:-:S06]  /*0ad0*/  DMUL R6, R6, R8 ;  /* 0x0000000806067228 */ /* 0x010fcc0000000000 */
[----:B------:R-:W-:-:S04]  /*0ae0*/  DFMA R2, R12, R2, R12 ;  /* 0x000000020c02722b */ /* 0x000fc8000000000c */
[----:B------:R-:W-:-:S04]  /*0af0*/  FSETP.GEU.AND P1, PT, |R7|, 6.5827683646048100446e-37, PT ;  /* 0x036000000700780b */ /* 0x000fc80003f2e200 */
[----:B------:R-:W-:-:S08]  /*0b00*/  DMUL R8, R6, R2 ;  /* 0x0000000206087228 */ /* 0x000fd00000000000 */
[----:B------:R-:W-:-:S08]  /*0b10*/  DFMA R10, -R4, R8, R6 ;  /* 0x00000008040a722b */ /* 0x000fd00000000106 */
[----:B------:R-:W-:-:S10]  /*0b20*/  DFMA R2, R2, R10, R8 ;  /* 0x0000000a0202722b */ /* 0x000fd40000000008 */
[----:B------:R-:W-:-:S05]  /*0b30*/  FFMA R8, RZ, R5, R3 ;  /* 0x00000005ff087223 */ /* 0x000fca0000000003 */
[----:B------:R-:W-:-:S13]  /*0b40*/  FSETP.GT.AND P0, PT, |R8|, 1.469367938527859385e-39, PT ;  /* 0x001000000800780b */ /* 0x000fda0003f04200 */
[----:B------:R-:W-:Y:S05]  /*0b50*/  @P0 BRA P1, `(.L_x_9) ;  /* 0x0000000000080947 */ /* 0x000fea0000800000 */
[----:B------:R-:W-:-:S07]  /*0b60*/  MOV R10, 0xb80 ;  /* 0x00000b80000a7802 */ /* 0x000fce0000000f00 */
[----:B------:R-:W-:Y:S05]  /*0b70*/  CALL.REL.NOINC `($__internal_0_$__cuda_sm20_div_rn_f64_full) ;  /* 0x0000000000147944 */ /* 0x000fea0003c00000 */
.L_x_9:
[----:B------:R-:W-:Y:S05]  /*0b80*/  BSYNC.RECONVERGENT B0 ;  /* 0x0000000000007941 */ /* 0x000fea0003800200 */
.L_x_8:
[----:B------:R-:W0:Y:S02]  /*0b90*/  LDC.64 R4, c[0x0][0x398] ;  /* 0x0000e600ff047b82 */ /* 0x000e240000000a00 */
[----:B0-----:R-:W-:-:S05]  /*0ba0*/  IMAD.WIDE.U32 R4, R0, 0x8, R4 ;  /* 0x0000000800047825 */ /* 0x001fca00078e0004 */
[----:B------:R-:W-:Y:S01]  /*0bb0*/  STG.E.64 desc[UR10][R4.64], R2 ;  /* 0x0000000204007986 */ /* 0x000fe2000c101b0a */
[----:B------:R-:W-:Y:S05]  /*0bc0*/  EXIT ;  /* 0x000000000000794d */ /* 0x000fea0003800000 */
        .weak           $__internal_0_$__cuda_sm20_div_rn_f64_full
        .type           $__internal_0_$__cuda_sm20_div_rn_f64_full,@function
        .size           $__internal_0_$__cuda_sm20_div_rn_f64_full,(.L_x_32 - $__internal_0_$__cuda_sm20_div_rn_f64_full)
$__internal_0_$__cuda_sm20_div_rn_f64_full:
[C---:B------:R-:W-:Y:S01]  /*0bd0*/  FSETP.GEU.AND P0, PT, |R5|.reuse, 1.469367938527859385e-39, PT ;  /* 0x001000000500780b */ /* 0x040fe20003f0e200 */
[----:B------:R-:W-:Y:S01]  /*0be0*/  IMAD.MOV.U32 R16, RZ, RZ, 0x1 ;  /* 0x00000001ff107424 */ /* 0x000fe200078e00ff */
[----:B------:R-:W-:Y:S01]  /*0bf0*/  LOP3.LUT R2, R5, 0x800fffff, RZ, 0xc0, !PT ;  /* 0x800fffff05027812 */ /* 0x000fe200078ec0ff */
[----:B------:R-:W-:Y:S01]  /*0c00*/  BSSY.RECONVERGENT B1, `(.L_x_10) ;  /* 0x0000055000017945 */ /* 0x000fe20003800200 */
[C---:B------:R-:W-:Y:S02]  /*0c10*/  FSETP.GEU.AND P2, PT, |R7|.reuse, 1.469367938527859385e-39, PT ;  /* 0x001000000700780b */ /* 0x040fe40003f4e200 */
[----:B------:R-:W-:Y:S01]  /*0c20*/  LOP3.LUT R3, R2, 0x3ff00000, RZ, 0xfc, !PT ;  /* 0x3ff0000002037812 */ /* 0x000fe200078efcff */
[----:B------:R-:W-:Y:S01]  /*0c30*/  IMAD.MOV.U32 R2, RZ, RZ, R4 ;  /* 0x000000ffff027224 */ /* 0x000fe200078e0004 */
[----:B------:R-:W-:Y:S02]  /*0c40*/  LOP3.LUT R11, R7, 0x7ff00000, RZ, 0xc0, !PT ;  /* 0x7ff00000070b7812 */ /* 0x000fe400078ec0ff */
[----:B------:R-:W-:-:S03]  /*0c50*/  LOP3.LUT R14, R5, 0x7ff00000, RZ, 0xc0, !PT ;  /* 0x7ff00000050e7812 */ /* 0x000fc600078ec0ff */
[----:B------:R-:W-:Y:S01]  /*0c60*/  @!P0 DMUL R2, R4, 8.98846567431157953865e+307 ;  /* 0x7fe0000004028828 */ /* 0x000fe20000000000 */
[----:B------:R-:W-:-:S03]  /*0c70*/  ISETP.GE.U32.AND P1, PT, R11, R14, PT ;  /* 0x0000000e0b00720c */ /* 0x000fc60003f26070 */
[----:B------:R-:W-:Y:S01]  /*0c80*/  @!P2 LOP3.LUT R12, R5, 0x7ff00000, RZ, 0xc0, !PT ;  /* 0x7ff00000050ca812 */ /* 0x000fe200078ec0ff */
[----:B------:R-:W-:Y:S01]  /*0c90*/  @!P2 IMAD.MOV.U32 R18, RZ, RZ, RZ ;  /* 0x000000ffff12a224 */ /* 0x000fe200078e00ff */
[----:B------:R-:W0:Y:S02]  /*0ca0*/  MUFU.RCP64H R17, R3 ;  /* 0x0000000300117308 */ /* 0x000e240000001800 */
[----:B------:R-:W-:Y:S01]  /*0cb0*/  @!P2 ISETP.GE.U32.AND P3, PT, R11, R12, PT ;  /* 0x0000000c0b00a20c */ /* 0x000fe20003f66070 */
[----:B------:R-:W-:-:S05]  /*0cc0*/  IMAD.MOV.U32 R12, RZ, RZ, 0x1ca00000 ;  /* 0x1ca00000ff0c7424 */ /* 0x000fca00078e00ff */
[----:B------:R-:W-:-:S04]  /*0cd0*/  @!P2 SEL R13, R12, 0x63400000, !P3 ;  /* 0x634000000c0da807 */ /* 0x000fc80005800000 */
[----:B------:R-:W-:-:S04]  /*0ce0*/  @!P2 LOP3.LUT R13, R13, 0x80000000, R7, 0xf8, !PT ;  /* 0x800000000d0da812 */ /* 0x000fc800078ef807 */
[----:B------:R-:W-:Y:S01]  /*0cf0*/  @!P2 LOP3.LUT R19, R13, 0x100000, RZ, 0xfc, !PT ;  /* 0x001000000d13a812 */ /* 0x000fe200078efcff */
[----:B0-----:R-:W-:-:S08]  /*0d00*/  DFMA R8, R16, -R2, 1 ;  /* 0x3ff000001008742b */ /* 0x001fd00000000802 */
[----:B------:R-:W-:-:S08]  /*0d10*/  DFMA R8, R8, R8, R8 ;  /* 0x000000080808722b */ /* 0x000fd00000000008 */
[----:B------:R-:W-:Y:S01]  /*0d20*/  DFMA R16, R16, R8, R16 ;  /* 0x000000081010722b */ /* 0x000fe20000000010 */
[----:B------:R-:W-:Y:S01]  /*0d30*/  SEL R9, R12, 0x63400000, !P1 ;  /* 0x634000000c097807 */ /* 0x000fe20004800000 */
[----:B------:R-:W-:-:S03]  /*0d40*/  IMAD.MOV.U32 R8, RZ, RZ, R6 ;  /* 0x000000ffff087224 */ /* 0x000fc600078e0006 */
[----:B------:R-:W-:-:S03]  /*0d50*/  LOP3.LUT R9, R9, 0x800fffff, R7, 0xf8, !PT ;  /* 0x800fffff09097812 */ /* 0x000fc600078ef807 */
[----:B------:R-:W-:-:S03]  /*0d60*/  DFMA R20, R16, -R2, 1 ;  /* 0x3ff000001014742b */ /* 0x000fc60000000802 */
[----:B------:R-:W-:-:S05]  /*0d70*/  @!P2 DFMA R8, R8, 2, -R18 ;  /* 0x400000000808a82b */ /* 0x000fca0000000812 */
[----:B------:R-:W-:Y:S01]  /*0d80*/  DFMA R16, R16, R20, R16 ;  /* 0x000000141010722b */ /* 0x000fe20000000010 */
[----:B------:R-:W-:Y:S02]  /*0d90*/  IMAD.MOV.U32 R21, RZ, RZ, R11 ;  /* 0x000000ffff157224 */ /* 0x000fe400078e000b */
[----:B------:R-:W-:Y:S01]  /*0da0*/  IMAD.MOV.U32 R20, RZ, RZ, R14 ;  /* 0x000000ffff147224 */ /* 0x000fe200078e000e */
[----:B------:R-:W-:Y:S02]  /*0db0*/  @!P0 LOP3.LUT R20, R3, 0x7ff00000, RZ, 0xc0, !PT ;  /* 0x7ff0000003148812 */ /* 0x000fe400078ec0ff */
[----:B------:R-:W-:Y:S02]  /*0dc0*/  @!P2 LOP3.LUT R21, R9, 0x7ff00000, RZ, 0xc0, !PT ;  /* 0x7ff000000915a812 */ /* 0x000fe400078ec0ff */
[----:B------:R-:W-:Y:S01]  /*0dd0*/  DMUL R18, R16, R8 ;  /* 0x0000000810127228 */ /* 0x000fe20000000000 */
[----:B------:R-:W-:Y:S02]  /*0de0*/  VIADD R22, R20, 0xffffffff ;  /* 0xffffffff14167836 */ /* 0x000fe40000000000 */
[----:B------:R-:W-:-:S05]  /*0df0*/  VIADD R13, R21, 0xffffffff ;  /* 0xffffffff150d7836 */ /* 0x000fca0000000000 */
[----:B------:R-:W-:Y:S01]  /*0e00*/  DFMA R14, R18, -R2, R8 ;  /* 0x80000002120e722b */ /* 0x000fe20000000008 */
[----:B------:R-:W-:-:S04]  /*0e10*/  ISETP.GT.U32.AND P0, PT, R13, 0x7feffffe, PT ;  /* 0x7feffffe0d00780c */ /* 0x000fc80003f04070 */
[----:B------:R-:W-:-:S03]  /*0e20*/  ISETP.GT.U32.OR P0, PT, R22, 0x7feffffe, P0 ;  /* 0x7feffffe1600780c */ /* 0x000fc60000704470 */
[----:B------:R-:W-:-:S10]  /*0e30*/  DFMA R14, R16, R14, R18 ;  /* 0x0000000e100e722b */ /* 0x000fd40000000012 */
[----:B------:R-:W-:Y:S05]  /*0e40*/  @P0 BRA `(.L_x_11) ;  /* 0x00000000006c0947 */ /* 0x000fea0003800000 */
[----:B------:R-:W-:-:S04]  /*0e50*/  LOP3.LUT R16, R5, 0x7ff00000, RZ, 0xc0, !PT ;  /* 0x7ff0000005107812 */ /* 0x000fc800078ec0ff */
[CC--:B------:R-:W-:Y:S02]  /*0e60*/  VIADDMNMX R6, R11.reuse, -R16.reuse, 0xb9600000, !PT ;  /* 0xb96000000b067446 */ /* 0x0c0fe40007800910 */
[----:B------:R-:W-:Y:S02]  /*0e70*/  ISETP.GE.U32.AND P0, PT, R11, R16, PT ;  /* 0x000000100b00720c */ /* 0x000fe40003f06070 */
[----:B------:R-:W-:Y:S02]  /*0e80*/  VIMNMX R6, PT, PT, R6, 0x46a00000, PT ;  /* 0x46a0000006067848 */ /* 0x000fe40003fe0100 */
[----:B------:R-:W-:-:S05]  /*0e90*/  SEL R11, R12, 0x63400000, !P0 ;  /* 0x634000000c0b7807 */ /* 0x000fca0004000000 */
[----:B------:R-:W-:Y:S02]  /*0ea0*/  IMAD.IADD R11, R6, 0x1, -R11 ;  /* 0x00000001060b7824 */ /* 0x000fe400078e0a0b */
[----:B------:R-:W-:Y:S02]  /*0eb0*/  IMAD.MOV.U32 R6, RZ, RZ, RZ ;  /* 0x000000ffff067224 */ /* 0x000fe400078e00ff */
[----:B------:R-:W-:-:S06]  /*0ec0*/  VIADD R7, R11, 0x7fe00000 ;  /* 0x7fe000000b077836 */ /* 0x000fcc0000000000 */
[----:B------:R-:W-:-:S10]  /*0ed0*/  DMUL R12, R14, R6 ;  /* 0x000000060e0c7228 */ /* 0x000fd40000000000 */
[----:B------:R-:W-:-:S13]  /*0ee0*/  FSETP.GTU.AND P0, PT, |R13|, 1.469367938527859385e-39, PT ;  /* 0x001000000d00780b */ /* 0x000fda0003f0c200 */
[----:B------:R-:W-:Y:S05]  /*0ef0*/  @P0 BRA `(.L_x_12) ;  /* 0x0000000000940947 */ /* 0x000fea0003800000 */
[----:B------:R-:W-:Y:S01]  /*0f00*/  DFMA R2, R14, -R2, R8 ;  /* 0x800000020e02722b */ /* 0x000fe20000000008 */
[----:B------:R-:W-:-:S09]  /*0f10*/  IMAD.MOV.U32 R6, RZ, RZ, RZ ;  /* 0x000000ffff067224 */ /* 0x000fd200078e00ff */
[C---:B------:R-:W-:Y:S02]  /*0f20*/  FSETP.NEU.AND P0, PT, R3.reuse, RZ, PT ;  /* 0x000000ff0300720b */ /* 0x040fe40003f0d000 */
[----:B------:R-:W-:-:S04]  /*0f30*/  LOP3.LUT R5, R3, 0x80000000, R5, 0x48, !PT ;  /* 0x8000000003057812 */ /* 0x000fc800078e4805 */
[----:B------:R-:W-:-:S07]  /*0f40*/  LOP3.LUT R7, R5, R7, RZ, 0xfc, !PT ;  /* 0x0000000705077212 */ /* 0x000fce00078efcff */
[----:B------:R-:W-:Y:S05]  /*0f50*/  @!P0 BRA `(.L_x_12) ;  /* 0x00000000007c8947 */ /* 0x000fea0003800000 */
[----:B------:R-:W-:Y:S01]  /*0f60*/  IMAD.MOV R3, RZ, RZ, -R11 ;  /* 0x000000ffff037224 */ /* 0x000fe200078e0a0b */
[----:B------:R-:W-:Y:S01]  /*0f70*/  DMUL.RP R6, R14, R6 ;  /* 0x000000060e067228 */ /* 0x000fe20000008000 */
[----:B------:R-:W-:Y:S01]  /*0f80*/  IMAD.MOV.U32 R2, RZ, RZ, RZ ;  /* 0x000000ffff027224 */ /* 0x000fe200078e00ff */
[----:B------:R-:W-:-:S05]  /*0f90*/  IADD3 R11, PT, PT, -R11, -0x43300000, RZ ;  /* 0xbcd000000b0b7810 */ /* 0x000fca0007ffe1ff */
[----:B------:R-:W-:-:S03]  /*0fa0*/  DFMA R2, R12, -R2, R14 ;  /* 0x800000020c02722b */ /* 0x000fc6000000000e */
[----:B------:R-:W-:-:S07]  /*0fb0*/  LOP3.LUT R5, R7, R5, RZ, 0x3c, !PT ;  /* 0x0000000507057212 */ /* 0x000fce00078e3cff */
[----:B------:R-:W-:-:S04]  /*0fc0*/  FSETP.NEU.AND P0, PT, |R3|, R11, PT ;  /* 0x0000000b0300720b */ /* 0x000fc80003f0d200 */
[----:B------:R-:W-:Y:S02]  /*0fd0*/  FSEL R12, R6, R12, !P0 ;  /* 0x0000000c060c7208 */ /* 0x000fe40004000000 */
[----:B------:R-:W-:Y:S01]  /*0fe0*/  FSEL R13, R5, R13, !P0 ;  /* 0x0000000d050d7208 */ /* 0x000fe20004000000 */
[----:B------:R-:W-:Y:S06]  /*0ff0*/  BRA `(.L_x_12) ;  /* 0x0000000000547947 */ /* 0x000fec0003800000 */
.L_x_11:
[----:B------:R-:W-:-:S14]  /*1000*/  DSETP.NAN.AND P0, PT, R6, R6, PT ;  /* 0x000000060600722a */ /* 0x000fdc0003f08000 */
[----:B------:R-:W-:Y:S05]  /*1010*/  @P0 BRA `(.L_x_13) ;  /* 0x0000000000440947 */ /* 0x000fea0003800000 */
[----:B------:R-:W-:-:S14]  /*1020*/  DSETP.NAN.AND P0, PT, R4, R4, PT ;  /* 0x000000040400722a */ /* 0x000fdc0003f08000 */
[----:B------:R-:W-:Y:S05]  /*1030*/  @P0 BRA `(.L_x_14) ;  /* 0x0000000000300947 */ /* 0x000fea0003800000 */
[----:B------:R-:W-:Y:S01]  /*1040*/  ISETP.NE.AND P0, PT, R21, R20, PT ;  /* 0x000000141500720c */ /* 0x000fe20003f05270 */
[----:B------:R-:W-:Y:S02]  /*1050*/  IMAD.MOV.U32 R12, RZ, RZ, 0x0 ;  /* 0x00000000ff0c7424 */ /* 0x000fe400078e00ff */
[----:B------:R-:W-:-:S10]  /*1060*/  IMAD.MOV.U32 R13, RZ, RZ, -0x80000 ;  /* 0xfff80000ff0d7424 */ /* 0x000fd400078e00ff */
[----:B------:R-:W-:Y:S05]  /*1070*/  @!P0 BRA `(.L_x_12) ;  /* 0x0000000000348947 */ /* 0x000fea0003800000 */
[----:B------:R-:W-:Y:S02]  /*1080*/  ISETP.NE.AND P0, PT, R21, 0x7ff00000, PT ;  /* 0x7ff000001500780c */ /* 0x000fe40003f05270 */
[----:B------:R-:W-:Y:S02]  /*1090*/  LOP3.LUT R13, R7, 0x80000000, R5, 0x48, !PT ;  /* 0x80000000070d7812 */ /* 0x000fe400078e4805 */
[----:B------:R-:W-:-:S13]  /*10a0*/  ISETP.EQ.OR P0, PT, R20, RZ, !P0 ;  /* 0x000000ff1400720c */ /* 0x000fda0004702670 */
[----:B------:R-:W-:Y:S01]  /*10b0*/  @P0 LOP3.LUT R2, R13, 0x7ff00000, RZ, 0xfc, !PT ;  /* 0x7ff000000d020812 */ /* 0x000fe200078efcff */
[----:B------:R-:W-:Y:S02]  /*10c0*/  @!P0 IMAD.MOV.U32 R12, RZ, RZ, RZ ;  /* 0x000000ffff0c8224 */ /* 0x000fe400078e00ff */
[----:B------:R-:W-:Y:S02]  /*10d0*/  @P0 IMAD.MOV.U32 R12, RZ, RZ, RZ ;  /* 0x000000ffff0c0224 */ /* 0x000fe400078e00ff */
[----:B------:R-:W-:Y:S01]  /*10e0*/  @P0 IMAD.MOV.U32 R13, RZ, RZ, R2 ;  /* 0x000000ffff0d0224 */ /* 0x000fe200078e0002 */
[----:B------:R-:W-:Y:S06]  /*10f0*/  BRA `(.L_x_12) ;  /* 0x0000000000147947 */ /* 0x000fec0003800000 */
.L_x_14:
[----:B------:R-:W-:Y:S01]  /*1100*/  LOP3.LUT R13, R5, 0x80000, RZ, 0xfc, !PT ;  /* 0x00080000050d7812 */ /* 0x000fe200078efcff */
[----:B------:R-:W-:Y:S01]  /*1110*/  IMAD.MOV.U32 R12, RZ, RZ, R4 ;  /* 0x000000ffff0c7224 */ /* 0x000fe200078e0004 */
[----:B------:R-:W-:Y:S06]  /*1120*/  BRA `(.L_x_12) ;  /* 0x0000000000087947 */ /* 0x000fec0003800000 */
.L_x_13:
[----:B------:R-:W-:Y:S01]  /*1130*/  LOP3.LUT R13, R7, 0x80000, RZ, 0xfc, !PT ;  /* 0x00080000070d7812 */ /* 0x000fe200078efcff */
[----:B------:R-:W-:-:S07]  /*1140*/  IMAD.MOV.U32 R12, RZ, RZ, R6 ;  /* 0x000000ffff0c7224 */ /* 0x000fce00078e0006 */
.L_x_12:
[----:B------:R-:W-:Y:S05]  /*1150*/  BSYNC.RECONVERGENT B1 ;  /* 0x0000000000017941 */ /* 0x000fea0003800200 */
.L_x_10:
[----:B------:R-:W-:Y:S02]  /*1160*/  IMAD.MOV.U32 R11, RZ, RZ, 0x0 ;  /* 0x00000000ff0b7424 */ /* 0x000fe400078e00ff */
[----:B------:R-:W-:Y:S02]  /*1170*/  IMAD.MOV.U32 R2, RZ, RZ, R12 ;  /* 0x000000ffff027224 */ /* 0x000fe400078e000c */
[----:B------:R-:W-:Y:S01]  /*1180*/  IMAD.MOV.U32 R3, RZ, RZ, R13 ;  /* 0x000000ffff037224 */ /* 0x000fe200078e000d */
[----:B------:R-:W-:Y:S06]  /*1190*/  RET.REL.NODEC R10 `(_Z32kernelComputePseudoInverseReg1xNPKiPKdS2_Pdi) ;  /* 0xffffffec0a987950 */ /* 0x000fec0003c3ffff */
.L_x_15:
[----:B------:R-:W-:-:S00]  /*11a0*/  BRA `(.L_x_15) ;  /* 0xfffffffc00fc7947 */ /* 0x000fc0000383ffff */
[----:B------:R-:W-:-:S00]  /*11b0*/  NOP ;  /* 0x0000000000007918 */ /* 0x000fc00000000000 */
        /* <DEDUP_REMOVED lines=12> */
.L_x_32:


//--------------------- .text._Z29kernelComputePseudoInverse1xNPKiPKdPdi --------------------------
	.section	.text._Z29kernelComputePseudoInverse1xNPKiPKdPdi,"ax",@progbits
	.align	128
        .global         _Z29kernelComputePseudoInverse1xNPKiPKdPdi
        .type           _Z29kernelComputePseudoInverse1xNPKiPKdPdi,@function
        .size           _Z29kernelComputePseudoInverse1xNPKiPKdPdi,(.L_x_33 - _Z29kernelComputePseudoInverse1xNPKiPKdPdi)
        .other          _Z29kernelComputePseudoInverse1xNPKiPKdPdi,@"STO_CUDA_ENTRY STV_DEFAULT"
_Z29kernelComputePseudoInverse1xNPKiPKdPdi:
.text._Z29kernelComputePseudoInverse1xNPKiPKdPdi:
        /* <DEDUP_REMOVED lines=25> */
.L_x_20:
        /* <DEDUP_REMOVED lines=53> */
.L_x_19:
        /* <DEDUP_REMOVED lines=32> */
.L_x_21:
        /* <DEDUP_REMOVED lines=20> */
.L_x_22:
[----:B------:R-:W-:Y:S05]  /*0820*/  BRA.U !UP1, `(.L_x_18) ;  /* 0x0000000109347547 */ /* 0x000fea000b800000 */
[----:B------:R-:W0:Y:S01]  /*0830*/  LDC.64 R4, c[0x0][0x380] ;  /* 0x0000e000ff047b82 */ /* 0x000e220000000a00 */
[----:B------:R-:W-:Y:S01]  /*0840*/  UIADD3 UR4, UPT, UPT, -UR4, URZ, URZ ;  /* 0x000000ff04047290 */ /* 0x000fe2000fffe1ff */
[----:B0-----:R-:W-:-:S04]  /*0850*/  IMAD.WIDE.U32 R2, R2, 0x4, R4 ;  /* 0x0000000402027825 */ /* 0x001fc800078e0004 */
[----:B------:R-:W-:Y:S02]  /*0860*/  IMAD.MOV.U32 R4, RZ, RZ, R2 ;  /* 0x000000ffff047224 */ /* 0x000fe400078e0002 */
[----:B------:R-:W-:-:S07]  /*0870*/  IMAD.MOV.U32 R5, RZ, RZ, R3 ;  /* 0x000000ffff057224 */ /* 0x000fce00078e0003 */
.L_x_23:
        /* <DEDUP_REMOVED lines=8> */
.L_x_18:
[----:B------:R-:W0:Y:S01]  /*0900*/  S2UR UR5, SR_CgaCtaId ;  /* 0x00000000000579c3 */ /* 0x000e220000008800 */
[----:B------:R-:W-:Y:S02]  /*0910*/  UMOV UR4, 0x400 ;  /* 0x0000040000047882 */ /* 0x000fe40000000000 */
[----:B0-----:R-:W-:-:S09]  /*0920*/  ULEA UR4, UR5, UR4, 0x18 ;  /* 0x0000000405047291 */ /* 0x001fd2000f8ec0ff */
[----:B------:R0:W-:Y:S03]  /*0930*/  STS.64 [UR4], R14 ;  /* 0x0000000eff007988 */ /* 0x0001e60008000a04 */
.L_x_17:
[----:B------:R-:W-:Y:S05]  /*0940*/  BSYNC.RECONVERGENT B0 ;  /* 0x0000000000007941 */ /* 0x000fea0003800200 */
.L_x_16:
[----:B------:R-:W1:Y:S01]  /*0950*/  LDCU UR4, c[0x0][0x398] ;  /* 0x00007300ff0477ac */ /* 0x000e620008000800 */
[----:B------:R-:W-:Y:S01]  /*0960*/  BAR.SYNC.DEFER_BLOCKING 0x0 ;  /* 0x0000000000007b1d */ /* 0x000fe20000010000 */
[----:B-1----:R-:W-:-:S13]  /*0970*/  ISETP.GE.AND P0, PT, R0, UR4, PT ;  /* 0x0000000400007c0c */ /* 0x002fda000bf06270 */
[----:B------:R-:W-:Y:S05]  /*0980*/  @P0 EXIT ;  /* 0x000000000000094d */ /* 0x000fea0003800000 */
[----:B------:R-:W1:Y:S08]  /*0990*/  LDC.64 R2, c[0x0][0x380] ;  /* 0x0000e000ff027b82 */ /* 0x000e700000000a00 */
[----:B------:R-:W2:Y:S01]  /*09a0*/  LDC.64 R8, c[0x0][0x388] ;  /* 0x0000e200ff087b82 */ /* 0x000ea20000000a00 */
[----:B-1----:R-:W-:-:S05]  /*09b0*/  IMAD.WIDE.U32 R2, R0, 0x4, R2 ;  /* 0x0000000400027825 */ /* 0x002fca00078e0002 */
[----:B0-----:R0:W3:Y:S04]  /*09c0*/  LDG.E R14, desc[UR10][R2.64] ;  /* 0x0000000a020e7981 */ /* 0x0010e8000c1e1900 */
[----:B--2---:R-:W2:Y:S01]  /*09d0*/  LDG.E.64 R8, desc[UR10][R8.64] ;  /* 0x0000000a08087981 */ /* 0x004ea2000c1e1b00 */
[----:B------:R-:W1:Y:S01]  /*09e0*/  S2UR UR5, SR_CgaCtaId ;  /* 0x00000000000579c3 */ /* 0x000e620000008800 */
[----:B------:R-:W-:Y:S01]  /*09f0*/  UMOV UR4, 0x400 ;  /* 0x0000040000047882 */ /* 0x000fe20000000000 */
[----:B------:R-:W-:Y:S01]  /*0a00*/  IMAD.MOV.U32 R10, RZ, RZ, 0x1 ;  /* 0x00000001ff0a7424 */ /* 0x000fe200078e00ff */
[----:B------:R-:W-:Y:S01]  /*0a10*/  BSSY.RECONVERGENT B0, `(.L_x_24) ;  /* 0x0000014000007945 */ /* 0x000fe20003800200 */
[----:B-1----:R-:W-:-:S09]  /*0a20*/  ULEA UR4, UR5, UR4, 0x18 ;  /* 0x0000000405047291 */ /* 0x002fd2000f8ec0ff */
[----:B------:R-:W1:Y:S02]  /*0a30*/  LDS.64 R4, [UR4] ;  /* 0x00000004ff047984 */ /* 0x000e640008000a00 */
[----:B-1----:R-:W1:Y:S02]  /*0a40*/  MUFU.RCP64H R11, R5 ;  /* 0x00000005000b7308 */ /* 0x002e640000001800 */
[----:B-1----:R-:W-:-:S08]  /*0a50*/  DFMA R6, -R4, R10, 1 ;  /* 0x3ff000000406742b */ /* 0x002fd0000000010a */
[----:B------:R-:W-:-:S08]  /*0a60*/  DFMA R12, R6, R6, R6 ;  /* 0x00000006060c722b */ /* 0x000fd00000000006 */
[----:B------:R-:W-:-:S08]  /*0a70*/  DFMA R12, R10, R12, R10 ;  /* 0x0000000c0a0c722b */ /* 0x000fd0000000000a */
[----:B0-----:R-:W-:-:S08]  /*0a80*/  DFMA R2, -R4, R12, 1 ;  /* 0x3ff000000402742b */ /* 0x001fd0000000010c */
[----:B------:R-:W-:Y:S01]  /*0a90*/  DFMA R2, R12, R2, R12 ;  /* 0x000000020c02722b */ /* 0x000fe2000000000c */
[----:B---3--:R-:W2:Y:S02]  /*0aa0*/  I2F.F64 R6, R14 ;  /* 0x0000000e00067312 */ /* 0x008ea40000201c00 */
[----:B--2---:R-:W-:-:S08]  /*0ab0*/  DMUL R6, R6, R8 ;  /* 0x0000000806067228 */ /* 0x004fd00000000000 */
[----:B------:R-:W-:Y:S02]  /*0ac0*/  DMUL R8, R6, R2 ;  /* 0x0000000206087228 */ /* 0x000fe40000000000 */
[----:B------:R-:W-:-:S06]  /*0ad0*/  FSETP.GEU.AND P1, PT, |R7|, 6.5827683646048100446e-37, PT ;  /* 0x036000000700780b */ /* 0x000fcc0003f2e200 */
[----:B------:R-:W-:-:S08]  /*0ae0*/  DFMA R10, -R4, R8, R6 ;  /* 0x00000008040a722b */ /* 0x000fd00000000106 */
[----:B------:R-:W-:-:S10]  /*0af0*/  DFMA R2, R2, R10, R8 ;  /* 0x0000000a0202722b */ /* 0x000fd40000000008 */
[----:B------:R-:W-:-:S05]  /*0b00*/  FFMA R8, RZ, R5, R3 ;  /* 0x00000005ff087223 */ /* 0x000fca0000000003 */
[----:B------:R-:W-:-:S13]  /*0b10*/  FSETP.GT.AND P0, PT, |R8|, 1.469367938527859385e-39, PT ;  /* 0x001000000800780b */ /* 0x000fda0003f04200 */
[----:B------:R-:W-:Y:S05]  /*0b20*/  @P0 BRA P1, `(.L_x_25) ;  /* 0x0000000000080947 */ /* 0x000fea0000800000 */
[----:B------:R-:W-:-:S07]  /*0b30*/  MOV R10, 0xb50 ;  /* 0x00000b50000a7802 */ /* 0x000fce0000000f00 */
[----:B------:R-:W-:Y:S05]  /*0b40*/  CALL.REL.NOINC `($__internal_1_$__cuda_sm20_div_rn_f64_full) ;  /* 0x0000000000147944 */ /* 0x000fea0003c00000 */
.L_x_25:
[----:B------:R-:W-:Y:S05]  /*0b50*/  BSYNC.RECONVERGENT B0 ;  /* 0x0000000000007941 */ /* 0x000fea0003800200 */
.L_x_24:
[----:B------:R-:W0:Y:S02]  /*0b60*/  LDC.64 R4, c[0x0][0x390] ;  /* 0x0000e400ff047b82 */ /* 0x000e240000000a00 */
[----:B0-----:R-:W-:-:S05]  /*0b70*/  IMAD.WIDE.U32 R4, R0, 0x8, R4 ;  /* 0x0000000800047825 */ /* 0x001fca00078e0004 */
[----:B------:R-:W-:Y:S01]  /*0b80*/  STG.E.64 desc[UR10][R4.64], R2 ;  /* 0x0000000204007986 */ /* 0x000fe2000c101b0a */
[----:B------:R-:W-:Y:S05]  /*0b90*/  EXIT ;  /* 0x000000000000794d */ /* 0x000fea0003800000 */
        .weak           $__internal_1_$__cuda_sm20_div_rn_f64_full
        .type           $__internal_1_$__cuda_sm20_div_rn_f64_full,@function
        .size           $__internal_1_$__cuda_sm20_div_rn_f64_full,(.L_x_33 - $__internal_1_$__cuda_sm20_div_rn_f64_full)
$__internal_1_$__cuda_sm20_div_rn_f64_full:
        /* <DEDUP_REMOVED lines=67> */
.L_x_27:
        /* <DEDUP_REMOVED lines=16> */
.L_x_30:
[----:B------:R-:W-:Y:S01]  /*10d0*/  LOP3.LUT R13, R5, 0x80000, RZ, 0xfc, !PT ;  /* 0x00080000050d7812 */ /* 0x000fe200078efcff */
[----:B------:R-:W-:Y:S01]  /*10e0*/  IMAD.MOV.U32 R12, RZ, RZ, R4 ;  /* 0x000000ffff0c7224 */ /* 0x000fe200078e0004 */
[----:B------:R-:W-:Y:S06]  /*10f0*/  BRA `(.L_x_28) ;  /* 0x0000000000087947 */ /* 0x000fec0003800000 */
.L_x_29:
[----:B------:R-:W-:Y:S01]  /*1100*/  LOP3.LUT R13, R7, 0x80000, RZ, 0xfc, !PT ;  /* 0x00080000070d7812 */ /* 0x000fe200078efcff */
[----:B------:R-:W-:-:S07]  /*1110*/  IMAD.MOV.U32 R12, RZ, RZ, R6 ;  /* 0x000000ffff0c7224 */ /* 0x000fce00078e0006 */
.L_x_28:
[----:B------:R-:W-:Y:S05]  /*1120*/  BSYNC.RECONVERGENT B1 ;  /* 0x0000000000017941 */ /* 0x000fea0003800200 */
.L_x_26:
[----:B------:R-:W-:Y:S02]  /*1130*/  IMAD.MOV.U32 R11, RZ, RZ, 0x0 ;  /* 0x00000000ff0b7424 */ /* 0x000fe400078e00ff */
[----:B------:R-:W-:Y:S02]  /*1140*/  IMAD.MOV.U32 R2, RZ, RZ, R12 ;  /* 0x000000ffff027224 */ /* 0x000fe400078e000c */
[----:B------:R-:W-:Y:S01]  /*1150*/  IMAD.MOV.U32 R3, RZ, RZ, R13 ;  /* 0x000000ffff037224 */ /* 0x000fe200078e000d */
[----:B------:R-:W-:Y:S06]  /*1160*/  RET.REL.NODEC R10 `(_Z29kernelComputePseudoInverse1xNPKiPKdPdi) ;  /* 0xffffffec0aa47950 */ /* 0x000fec0003c3ffff */
.L_x_31:
        /* <DEDUP_REMOVED lines=9> */
.L_x_33:


//--------------------- .nv.shared._Z32kernelComputePseudoInverseReg1xNPKiPKdS2_Pdi --------------------------
	.section	.nv.shared._Z32kernelComputePseudoInverseReg1xNPKiPKdS2_Pdi,"aw",@nobits
	.sectionflags	@""
	.align	8
.nv.shared._Z32kernelComputePseudoInverseReg1xNPKiPKdS2_Pdi:
	.zero		1032


//--------------------- .nv.shared.reserved.0     --------------------------
	.section	.nv.shared.reserved.0,"aw",@nobits
	.weak		__nv_reservedSMEM_offset_0_alias
	.size		__nv_reservedSMEM_offset_0_alias, 0, 64
	.other		__nv_reservedSMEM_offset_0_alias,@"STO_CUDA_RESERVED_SHARED STV_DEFAULT"
__nv_reservedSMEM_offset_0_alias:
	.zero		0
	.zero		64


//--------------------- .nv.shared._Z29kernelComputePseudoInverse1xNPKiPKdPdi --------------------------
	.section	.nv.shared._Z29kernelComputePseudoInverse1xNPKiPKdPdi,"aw",@nobits
	.sectionflags	@""
	.align	8
.nv.shared._Z29kernelComputePseudoInverse1xNPKiPKdPdi:
	.zero		1032


//--------------------- .nv.constant0._Z32kernelComputePseudoInverseReg1xNPKiPKdS2_Pdi --------------------------
	.section	.nv.constant0._Z32kernelComputePseudoInverseReg1xNPKiPKdS2_Pdi,"a",@progbits
	.sectionflags	@""
	.align	4
.nv.constant0._Z32kernelComputePseudoInverseReg1xNPKiPKdS2_Pdi:
	.zero		932


//--------------------- .nv.constant0._Z29kernelComputePseudoInverse1xNPKiPKdPdi --------------------------
	.section	.nv.constant0._Z29kernelComputePseudoInverse1xNPKiPKdPdi,"a",@progbits
	.sectionflags	@""
	.align	4
.nv.constant0._Z29kernelComputePseudoInverse1xNPKiPKdPdi:
	.zero		924


//--------------------- SYMBOLS --------------------------

	.type		.nv.reservedSmem.offset0,@object
	.size		.nv.reservedSmem.offset0,0x4
	.type		.nv.reservedSmem.cap,@object
	.size		.nv.reservedSmem.cap,0x4
